	.target	sm_90a

	.elftype	@"ET_EXEC"


//--------------------- .note.nv.tkinfo           --------------------------
	.section	.note.nv.tkinfo,"",@"SHT_NOTE"
	.sectionflags	@"SHF_NOTE_NV_TKINFO"
	.tkinfo
        /*0018*/ 	.word	0x00000002
        /*0030*/ 	.string	""
        /*0030*/ 	.string	"ptxas"
        /*0030*/ 	.string	"Cuda compilation tools, release 13.0, V13.0.88"
        /*0030*/ 	.string	"Build cuda_13.0.r13.0/compiler.36424714_0"
        /*0030*/ 	.string	"-arch sm_90a -m 64 "



//--------------------- .note.nv.cuinfo           --------------------------
	.section	.note.nv.cuinfo,"",@"SHT_NOTE"
	.sectionflags	@"SHF_NOTE_NV_CUINFO"
        /*0018*/ 	.short	0x0002
        /*001a*/ 	.short	0x005a
        /*001c*/ 	.short	0x0082
	.zero		2


//--------------------- .nv.info                  --------------------------
	.section	.nv.info,"",@"SHT_CUDA_INFO"
	.align	4


	//----- nvinfo : EIATTR_REGCOUNT
	.align		4
        /*0000*/ 	.byte	0x04, 0x2f
        /*0002*/ 	.short	(.L_15 - .L_14)
	.align		4
.L_14:
        /*0004*/ 	.word	index@(_ZN7cutlass13device_kernelINS_4gemm6kernel13GemmUniversalIN4cute5tupleIJiiiiEEENS1_10collective13CollectiveMmaINS1_34MainloopSm90TmaGmmaWarpSpecializedILi32ENS5_IJNS4_1CILi1EEESB_SB_EEENS1_35KernelTmaWarpSpecializedCooperativeEEENS5_IJNSA_ILi192EEENSA_ILi32EEESG_EEEaNS5_IJlSB_lEEEaSI_NS4_8TiledMMAINS4_8MMA_AtomIJNS4_4SM904GMMA26MMA_64x32x32_S32S8S8_SS_TNEEEENS4_6LayoutINS5_IJNSA_ILi2EEESB_SB_EEENS5_IJSB_NSA_ILi0EEESS_EEEEENS5_IJNS4_10UnderscoreESV_SV_EEEEENS4_13SM90_TMA_LOADENS4_14ComposedLayoutINS4_7SwizzleILi1ELi4ELi3EEENS4_18smem_ptr_flag_bitsILi8EEENSP_INS5_IJNSA_ILi8EEESG_EEENS5_IJSG_SB_EEEEEEEvNS4_8identityESY_S18_vS19_EENS_8epilogue10collective6detail29Sm90TmaWarpSpecializedAdapterINS1C_15DefaultEpilogueIaSI_SI_NS1B_6thread17LinearCombinationIaLi1EiiLNS1G_9ScaleType4KindE0ELNS_15FloatRoundStyleE2EaEENS1_15EpilogueDefaultEEEEEvvEEEEvNT_6ParamsE)
        /*0008*/ 	.word	0x000000a8


	//----- nvinfo : EIATTR_FRAME_SIZE
	.align		4
.L_15:
        /*000c*/ 	.byte	0x04, 0x11
        /*000e*/ 	.short	(.L_17 - .L_16)
	.align		4
.L_16:
        /*0010*/ 	.word	index@(_ZN7cutlass13device_kernelINS_4gemm6kernel13GemmUniversalIN4cute5tupleIJiiiiEEENS1_10collective13CollectiveMmaINS1_34MainloopSm90TmaGmmaWarpSpecializedILi32ENS5_IJNS4_1CILi1EEESB_SB_EEENS1_35KernelTmaWarpSpecializedCooperativeEEENS5_IJNSA_ILi192EEENSA_ILi32EEESG_EEEaNS5_IJlSB_lEEEaSI_NS4_8TiledMMAINS4_8MMA_AtomIJNS4_4SM904GMMA26MMA_64x32x32_S32S8S8_SS_TNEEEENS4_6LayoutINS5_IJNSA_ILi2EEESB_SB_EEENS5_IJSB_NSA_ILi0EEESS_EEEEENS5_IJNS4_10UnderscoreESV_SV_EEEEENS4_13SM90_TMA_LOADENS4_14ComposedLayoutINS4_7SwizzleILi1ELi4ELi3EEENS4_18smem_ptr_flag_bitsILi8EEENSP_INS5_IJNSA_ILi8EEESG_EEENS5_IJSG_SB_EEEEEEEvNS4_8identityESY_S18_vS19_EENS_8epilogue10collective6detail29Sm90TmaWarpSpecializedAdapterINS1C_15DefaultEpilogueIaSI_SI_NS1B_6thread17LinearCombinationIaLi1EiiLNS1G_9ScaleType4KindE0ELNS_15FloatRoundStyleE2EaEENS1_15EpilogueDefaultEEEEEvvEEEEvNT_6ParamsE)
        /*0014*/ 	.word	0x00000000


	//----- nvinfo : EIATTR_MIN_STACK_SIZE
	.align		4
.L_17:
        /*0018*/ 	.byte	0x04, 0x12
        /*001a*/ 	.short	(.L_19 - .L_18)
	.align		4
.L_18:
        /*001c*/ 	.word	index@(_ZN7cutlass13device_kernelINS_4gemm6kernel13GemmUniversalIN4cute5tupleIJiiiiEEENS1_10collective13CollectiveMmaINS1_34MainloopSm90TmaGmmaWarpSpecializedILi32ENS5_IJNS4_1CILi1EEESB_SB_EEENS1_35KernelTmaWarpSpecializedCooperativeEEENS5_IJNSA_ILi192EEENSA_ILi32EEESG_EEEaNS5_IJlSB_lEEEaSI_NS4_8TiledMMAINS4_8MMA_AtomIJNS4_4SM904GMMA26MMA_64x32x32_S32S8S8_SS_TNEEEENS4_6LayoutINS5_IJNSA_ILi2EEESB_SB_EEENS5_IJSB_NSA_ILi0EEESS_EEEEENS5_IJNS4_10UnderscoreESV_SV_EEEEENS4_13SM90_TMA_LOADENS4_14ComposedLayoutINS4_7SwizzleILi1ELi4ELi3EEENS4_18smem_ptr_flag_bitsILi8EEENSP_INS5_IJNSA_ILi8EEESG_EEENS5_IJSG_SB_EEEEEEEvNS4_8identityESY_S18_vS19_EENS_8epilogue10collective6detail29Sm90TmaWarpSpecializedAdapterINS1C_15DefaultEpilogueIaSI_SI_NS1B_6thread17LinearCombinationIaLi1EiiLNS1G_9ScaleType4KindE0ELNS_15FloatRoundStyleE2EaEENS1_15EpilogueDefaultEEEEEvvEEEEvNT_6ParamsE)
        /*0020*/ 	.word	0x00000000
.L_19:


//--------------------- .nv.compat                --------------------------
	.section	.nv.compat,"",@"SHT_CUDA_COMPAT_INFO"
	.align	4
        /*0000*/ 	.byte	0x02, 0x09, 0x01, 0x00, 0x02, 0x02, 0x04, 0x00, 0x02, 0x05, 0x05, 0x00, 0x03, 0x07, 0x01, 0x01
        /*0010*/ 	.byte	0x02, 0x03, 0x01, 0x00, 0x02, 0x06, 0x01, 0x00, 0x04, 0x0b, 0x08, 0x00, 0x00, 0x00, 0x00, 0x00
        /*0020*/ 	.byte	0x00, 0x00, 0x00, 0x00


//--------------------- .nv.info._ZN7cutlass13device_kernelINS_4gemm6kernel13GemmUniversalIN4cute5tupleIJiiiiEEENS1_10collective13CollectiveMmaINS1_34MainloopSm90TmaGmmaWarpSpecializedILi32ENS5_IJNS4_1CILi1EEESB_SB_EEENS1_35KernelTmaWarpSpecializedCooperativeEEENS5_IJNSA_ILi192EEENSA_ILi32EEESG_EEEaNS5_IJlSB_lEEEaSI_NS4_8TiledMMAINS4_8MMA_AtomIJNS4_4SM904GMMA26MMA_64x32x32_S32S8S8_SS_TNEEEENS4_6LayoutINS5_IJNSA_ILi2EEESB_SB_EEENS5_IJSB_NSA_ILi0EEESS_EEEEENS5_IJNS4_10UnderscoreESV_SV_EEEEENS4_13SM90_TMA_LOADENS4_14ComposedLayoutINS4_7SwizzleILi1ELi4ELi3EEENS4_18smem_ptr_flag_bitsILi8EEENSP_INS5_IJNSA_ILi8EEESG_EEENS5_IJSG_SB_EEEEEEEvNS4_8identityESY_S18_vS19_EENS_8epilogue10collective6detail29Sm90TmaWarpSpecializedAdapterINS1C_15DefaultEpilogueIaSI_SI_NS1B_6thread17LinearCombinationIaLi1EiiLNS1G_9ScaleType4KindE0ELNS_15FloatRoundStyleE2EaEENS1_15EpilogueDefaultEEEEEvvEEEEvNT_6ParamsE --------------------------
	.section	.nv.info._ZN7cutlass13device_kernelINS_4gemm6kernel13GemmUniversalIN4cute5tupleIJiiiiEEENS1_10collective13CollectiveMmaINS1_34MainloopSm90TmaGmmaWarpSpecializedILi32ENS5_IJNS4_1CILi1EEESB_SB_EEENS1_35KernelTmaWarpSpecializedCooperativeEEENS5_IJNSA_ILi192EEENSA_ILi32EEESG_EEEaNS5_IJlSB_lEEEaSI_NS4_8TiledMMAINS4_8MMA_AtomIJNS4_4SM904GMMA26MMA_64x32x32_S32S8S8_SS_TNEEEENS4_6LayoutINS5_IJNSA_ILi2EEESB_SB_EEENS5_IJSB_NSA_ILi0EEESS_EEEEENS5_IJNS4_10UnderscoreESV_SV_EEEEENS4_13SM90_TMA_LOADENS4_14ComposedLayoutINS4_7SwizzleILi1ELi4ELi3EEENS4_18smem_ptr_flag_bitsILi8EEENSP_INS5_IJNSA_ILi8EEESG_EEENS5_IJSG_SB_EEEEEEEvNS4_8identityESY_S18_vS19_EENS_8epilogue10collective6detail29Sm90TmaWarpSpecializedAdapterINS1C_15DefaultEpilogueIaSI_SI_NS1B_6thread17LinearCombinationIaLi1EiiLNS1G_9ScaleType4KindE0ELNS_15FloatRoundStyleE2EaEENS1_15EpilogueDefaultEEEEEvvEEEEvNT_6ParamsE,"",@"SHT_CUDA_INFO"
	.sectionflags	@""
	.align	4


	//----- nvinfo : EIATTR_CUDA_API_VERSION
	.align		4
        /*0000*/ 	.byte	0x04, 0x37
        /*0002*/ 	.short	(.L_21 - .L_20)
.L_20:
        /*0004*/ 	.word	0x00000082


	//----- nvinfo : EIATTR_KPARAM_INFO
	.align		4
.L_21:
        /*0008*/ 	.byte	0x04, 0x17
        /*000a*/ 	.short	(.L_23 - .L_22)
.L_22:
        /*000c*/ 	.word	0x00000000
        /*0010*/ 	.short	0x0000
        /*0012*/ 	.short	0x0070
        /*0014*/ 	.byte	0x00, 0xf0, 0x01, 0x10


	//----- nvinfo : EIATTR_SPARSE_MMA_MASK
	.align		4
.L_23:
        /*0018*/ 	.byte	0x03, 0x50
        /*001a*/ 	.short	0x0000


	//----- nvinfo : EIATTR_MAXREG_COUNT
	.align		4
        /*001c*/ 	.byte	0x03, 0x1b
        /*001e*/ 	.short	0x00a8


	//----- nvinfo : EIATTR_NUM_BARRIERS
	.align		4
        /*0020*/ 	.byte	0x02, 0x4c
        /*0022*/ 	.byte	0x01
	.zero		1


	//----- nvinfo : EIATTR_EXTERNS
	.align		4
        /*0024*/ 	.byte	0x04, 0x0f
        /*0026*/ 	.short	(.L_25 - .L_24)


	//   ....[0]....
	.align		4
.L_24:
        /*0028*/ 	.word	index@(__assertfail)


	//----- nvinfo : EIATTR_MERCURY_ISA_VERSION
	.align		4
.L_25:
        /*002c*/ 	.byte	0x03, 0x5f
        /*002e*/ 	.short	0x0101


	//----- nvinfo : EIATTR_INT_WARP_WIDE_INSTR_OFFSETS
	.align		4
        /*0030*/ 	.byte	0x04, 0x31
        /*0032*/ 	.short	(.L_27 - .L_26)


	//   ....[0]....
.L_26:
        /*0034*/ 	.word	0x00000760


	//   ....[1]....
        /*0038*/ 	.word	0x00000770


	//   ....[2]....
        /*003c*/ 	.word	0x00000890


	//----- nvinfo : EIATTR_COOP_GROUP_MASK_REGIDS
	.align		4
.L_27:
        /*0040*/ 	.byte	0x04, 0x29
        /*0042*/ 	.short	(.L_29 - .L_28)


	//   ....[0]....
.L_28:
        /*0044*/ 	.word	0xffffffff


	//   ....[1]....
        /*0048*/ 	.word	0xffffffff


	//   ....[2]....
        /*004c*/ 	.word	0xffffffff


	//   ....[3]....
        /*0050*/ 	.word	0xffffffff


	//   ....[4]....
        /*0054*/ 	.word	0xffffffff


	//----- nvinfo : EIATTR_COOP_GROUP_INSTR_OFFSETS
	.align		4
.L_29:
        /*0058*/ 	.byte	0x04, 0x28
        /*005a*/ 	.short	(.L_31 - .L_30)


	//   ....[0]....
.L_30:
        /*005c*/ 	.word	0x00000060


	//   ....[1]....
        /*0060*/ 	.word	0x00000070


	//   ....[2]....
        /*0064*/ 	.word	0x00000130


	//   ....[3]....
        /*0068*/ 	.word	0x00000670


	//   ....[4]....
        /*006c*/ 	.word	0x00001530


	//----- nvinfo : EIATTR_REG_RECONFIG
	.align		4
.L_31:
        /*0070*/ 	.byte	0x01, 0x54
	.zero		2


	//----- nvinfo : EIATTR_SYSCALL_OFFSETS
	.align		4
        /*0074*/ 	.byte	0x04, 0x46
        /*0076*/ 	.short	(.L_33 - .L_32)


	//   ....[0]....
.L_32:
        /*0078*/ 	.word	0x00001720


	//----- nvinfo : EIATTR_MBARRIER_INSTR_OFFSETS
	.align		4
.L_33:
        /*007c*/ 	.byte	0x04, 0x39
        /*007e*/ 	.short	(.L_35 - .L_34)


	//   ....[0]....
.L_34:
        /*0080*/ 	.word	0x00000250
        /*0084*/ 	.word	0x000000ff
        /*0088*/ 	.word	0x00000000
        /*008c*/ 	.short	0x0100
        /*008e*/ 	.byte	0x08
	.zero		1


	//   ....[1]....
        /*0090*/ 	.word	0x00000260
        /*0094*/ 	.word	0x000000ff
        /*0098*/ 	.word	0x00000100
        /*009c*/ 	.short	0x0100
        /*009e*/ 	.byte	0x08
	.zero		1


	//   ....[2]....
        /*00a0*/ 	.word	0x00000270
        /*00a4*/ 	.word	0x000000ff
        /*00a8*/ 	.word	0x00000008
        /*00ac*/ 	.short	0x0100
        /*00ae*/ 	.byte	0x08
	.zero		1


	//   ....[3]....
        /*00b0*/ 	.word	0x00000280
        /*00b4*/ 	.word	0x000000ff
        /*00b8*/ 	.word	0x00000108
        /*00bc*/ 	.short	0x0100
        /*00be*/ 	.byte	0x08
	.zero		1


	//   ....[4]....
        /*00c0*/ 	.word	0x00000290
        /*00c4*/ 	.word	0x000000ff
        /*00c8*/ 	.word	0x00000010
        /*00cc*/ 	.short	0x0100
        /*00ce*/ 	.byte	0x08
	.zero		1


	//   ....[5]....
        /*00d0*/ 	.word	0x000002a0
        /*00d4*/ 	.word	0x000000ff
        /*00d8*/ 	.word	0x00000110
        /*00dc*/ 	.short	0x0100
        /*00de*/ 	.byte	0x08
	.zero		1


	//   ....[6]....
        /*00e0*/ 	.word	0x000002b0
        /*00e4*/ 	.word	0x000000ff
        /*00e8*/ 	.word	0x00000018
        /*00ec*/ 	.short	0x0100
        /*00ee*/ 	.byte	0x08
	.zero		1


	//   ....[7]....
        /*00f0*/ 	.word	0x000002c0
        /*00f4*/ 	.word	0x000000ff
        /*00f8*/ 	.word	0x00000118
        /*00fc*/ 	.short	0x0100
        /*00fe*/ 	.byte	0x08
	.zero		1


	//   ....[8]....
        /*0100*/ 	.word	0x000002d0
        /*0104*/ 	.word	0x000000ff
        /*0108*/ 	.word	0x00000020
        /*010c*/ 	.short	0x0100
        /*010e*/ 	.byte	0x08
	.zero		1


	//   ....[9]....
        /*0110*/ 	.word	0x000002e0
        /*0114*/ 	.word	0x000000ff
        /*0118*/ 	.word	0x00000120
        /*011c*/ 	.short	0x0100
        /*011e*/ 	.byte	0x08
	.zero		1


	//   ....[10]....
        /*0120*/ 	.word	0x000002f0
        /*0124*/ 	.word	0x000000ff
        /*0128*/ 	.word	0x00000028
        /*012c*/ 	.short	0x0100
        /*012e*/ 	.byte	0x08
	.zero		1


	//   ....[11]....
        /*0130*/ 	.word	0x00000300
        /*0134*/ 	.word	0x000000ff
        /*0138*/ 	.word	0x00000128
        /*013c*/ 	.short	0x0100
        /*013e*/ 	.byte	0x08
	.zero		1


	//   ....[12]....
        /*0140*/ 	.word	0x00000310
        /*0144*/ 	.word	0x000000ff
        /*0148*/ 	.word	0x00000030
        /*014c*/ 	.short	0x0100
        /*014e*/ 	.byte	0x08
	.zero		1


	//   ....[13]....
        /*0150*/ 	.word	0x00000320
        /*0154*/ 	.word	0x000000ff
        /*0158*/ 	.word	0x00000130
        /*015c*/ 	.short	0x0100
        /*015e*/ 	.byte	0x08
	.zero		1


	//   ....[14]....
        /*0160*/ 	.word	0x00000330
        /*0164*/ 	.word	0x000000ff
        /*0168*/ 	.word	0x00000038
        /*016c*/ 	.short	0x0100
        /*016e*/ 	.byte	0x08
	.zero		1


	//   ....[15]....
        /*0170*/ 	.word	0x00000340
        /*0174*/ 	.word	0x000000ff
        /*0178*/ 	.word	0x00000138
        /*017c*/ 	.short	0x0100
        /*017e*/ 	.byte	0x08
	.zero		1


	//   ....[16]....
        /*0180*/ 	.word	0x00000350
        /*0184*/ 	.word	0x000000ff
        /*0188*/ 	.word	0x00000040
        /*018c*/ 	.short	0x0100
        /*018e*/ 	.byte	0x08
	.zero		1


	//   ....[17]....
        /*0190*/ 	.word	0x00000360
        /*0194*/ 	.word	0x000000ff
        /*0198*/ 	.word	0x00000140
        /*019c*/ 	.short	0x0100
        /*019e*/ 	.byte	0x08
	.zero		1


	//   ....[18]....
        /*01a0*/ 	.word	0x00000370
        /*01a4*/ 	.word	0x000000ff
        /*01a8*/ 	.word	0x00000048
        /*01ac*/ 	.short	0x0100
        /*01ae*/ 	.byte	0x08
	.zero		1


	//   ....[19]....
        /*01b0*/ 	.word	0x00000380
        /*01b4*/ 	.word	0x000000ff
        /*01b8*/ 	.word	0x00000148
        /*01bc*/ 	.short	0x0100
        /*01be*/ 	.byte	0x08
	.zero		1


	//   ....[20]....
        /*01c0*/ 	.word	0x00000390
        /*01c4*/ 	.word	0x000000ff
        /*01c8*/ 	.word	0x00000050
        /*01cc*/ 	.short	0x0100
        /*01ce*/ 	.byte	0x08
	.zero		1


	//   ....[21]....
        /*01d0*/ 	.word	0x000003a0
        /*01d4*/ 	.word	0x000000ff
        /*01d8*/ 	.word	0x00000150
        /*01dc*/ 	.short	0x0100
        /*01de*/ 	.byte	0x08
	.zero		1


	//   ....[22]....
        /*01e0*/ 	.word	0x000003b0
        /*01e4*/ 	.word	0x000000ff
        /*01e8*/ 	.word	0x00000058
        /*01ec*/ 	.short	0x0100
        /*01ee*/ 	.byte	0x08
	.zero		1


	//   ....[23]....
        /*01f0*/ 	.word	0x000003c0
        /*01f4*/ 	.word	0x000000ff
        /*01f8*/ 	.word	0x00000158
        /*01fc*/ 	.short	0x0100
        /*01fe*/ 	.byte	0x08
	.zero		1


	//   ....[24]....
        /*0200*/ 	.word	0x000003d0
        /*0204*/ 	.word	0x000000ff
        /*0208*/ 	.word	0x00000060
        /*020c*/ 	.short	0x0100
        /*020e*/ 	.byte	0x08
	.zero		1


	//   ....[25]....
        /*0210*/ 	.word	0x000003e0
        /*0214*/ 	.word	0x000000ff
        /*0218*/ 	.word	0x00000160
        /*021c*/ 	.short	0x0100
        /*021e*/ 	.byte	0x08
	.zero		1


	//   ....[26]....
        /*0220*/ 	.word	0x000003f0
        /*0224*/ 	.word	0x000000ff
        /*0228*/ 	.word	0x00000068
        /*022c*/ 	.short	0x0100
        /*022e*/ 	.byte	0x08
	.zero		1


	//   ....[27]....
        /*0230*/ 	.word	0x00000400
        /*0234*/ 	.word	0x000000ff
        /*0238*/ 	.word	0x00000168
        /*023c*/ 	.short	0x0100
        /*023e*/ 	.byte	0x08
	.zero		1


	//   ....[28]....
        /*0240*/ 	.word	0x00000410
        /*0244*/ 	.word	0x000000ff
        /*0248*/ 	.word	0x00000070
        /*024c*/ 	.short	0x0100
        /*024e*/ 	.byte	0x08
	.zero		1


	//   ....[29]....
        /*0250*/ 	.word	0x00000420
        /*0254*/ 	.word	0x000000ff
        /*0258*/ 	.word	0x00000170
        /*025c*/ 	.short	0x0100
        /*025e*/ 	.byte	0x08
	.zero		1


	//   ....[30]....
        /*0260*/ 	.word	0x00000430
        /*0264*/ 	.word	0x000000ff
        /*0268*/ 	.word	0x00000078
        /*026c*/ 	.short	0x0100
        /*026e*/ 	.byte	0x08
	.zero		1


	//   ....[31]....
        /*0270*/ 	.word	0x00000440
        /*0274*/ 	.word	0x000000ff
        /*0278*/ 	.word	0x00000178
        /*027c*/ 	.short	0x0100
        /*027e*/ 	.byte	0x08
	.zero		1


	//   ....[32]....
        /*0280*/ 	.word	0x00000450
        /*0284*/ 	.word	0x000000ff
        /*0288*/ 	.word	0x00000080
        /*028c*/ 	.short	0x0100
        /*028e*/ 	.byte	0x08
	.zero		1


	//   ....[33]....
        /*0290*/ 	.word	0x00000460
        /*0294*/ 	.word	0x000000ff
        /*0298*/ 	.word	0x00000180
        /*029c*/ 	.short	0x0100
        /*029e*/ 	.byte	0x08
	.zero		1


	//   ....[34]....
        /*02a0*/ 	.word	0x00000470
        /*02a4*/ 	.word	0x000000ff
        /*02a8*/ 	.word	0x00000088
        /*02ac*/ 	.short	0x0100
        /*02ae*/ 	.byte	0x08
	.zero		1


	//   ....[35]....
        /*02b0*/ 	.word	0x00000480
        /*02b4*/ 	.word	0x000000ff
        /*02b8*/ 	.word	0x00000188
        /*02bc*/ 	.short	0x0100
        /*02be*/ 	.byte	0x08
	.zero		1


	//   ....[36]....
        /*02c0*/ 	.word	0x00000490
        /*02c4*/ 	.word	0x000000ff
        /*02c8*/ 	.word	0x00000090
        /*02cc*/ 	.short	0x0100
        /*02ce*/ 	.byte	0x08
	.zero		1


	//   ....[37]....
        /*02d0*/ 	.word	0x000004a0
        /*02d4*/ 	.word	0x000000ff
        /*02d8*/ 	.word	0x00000190
        /*02dc*/ 	.short	0x0100
        /*02de*/ 	.byte	0x08
	.zero		1


	//   ....[38]....
        /*02e0*/ 	.word	0x000004b0
        /*02e4*/ 	.word	0x000000ff
        /*02e8*/ 	.word	0x00000098
        /*02ec*/ 	.short	0x0100
        /*02ee*/ 	.byte	0x08
	.zero		1


	//   ....[39]....
        /*02f0*/ 	.word	0x000004c0
        /*02f4*/ 	.word	0x000000ff
        /*02f8*/ 	.word	0x00000198
        /*02fc*/ 	.short	0x0100
        /*02fe*/ 	.byte	0x08
	.zero		1


	//   ....[40]....
        /*0300*/ 	.word	0x000004d0
        /*0304*/ 	.word	0x000000ff
        /*0308*/ 	.word	0x000000a0
        /*030c*/ 	.short	0x0100
        /*030e*/ 	.byte	0x08
	.zero		1


	//   ....[41]....
        /*0310*/ 	.word	0x000004e0
        /*0314*/ 	.word	0x000000ff
        /*0318*/ 	.word	0x000001a0
        /*031c*/ 	.short	0x0100
        /*031e*/ 	.byte	0x08
	.zero		1


	//   ....[42]....
        /*0320*/ 	.word	0x000004f0
        /*0324*/ 	.word	0x000000ff
        /*0328*/ 	.word	0x000000a8
        /*032c*/ 	.short	0x0100
        /*032e*/ 	.byte	0x08
	.zero		1


	//   ....[43]....
        /*0330*/ 	.word	0x00000500
        /*0334*/ 	.word	0x000000ff
        /*0338*/ 	.word	0x000001a8
        /*033c*/ 	.short	0x0100
        /*033e*/ 	.byte	0x08
	.zero		1


	//   ....[44]....
        /*0340*/ 	.word	0x00000510
        /*0344*/ 	.word	0x000000ff
        /*0348*/ 	.word	0x000000b0
        /*034c*/ 	.short	0x0100
        /*034e*/ 	.byte	0x08
	.zero		1


	//   ....[45]....
        /*0350*/ 	.word	0x00000520
        /*0354*/ 	.word	0x000000ff
        /*0358*/ 	.word	0x000001b0
        /*035c*/ 	.short	0x0100
        /*035e*/ 	.byte	0x08
	.zero		1


	//   ....[46]....
        /*0360*/ 	.word	0x00000530
        /*0364*/ 	.word	0x000000ff
        /*0368*/ 	.word	0x000000b8
        /*036c*/ 	.short	0x0100
        /*036e*/ 	.byte	0x08
	.zero		1


	//   ....[47]....
        /*0370*/ 	.word	0x00000540
        /*0374*/ 	.word	0x000000ff
        /*0378*/ 	.word	0x000001b8
        /*037c*/ 	.short	0x0100
        /*037e*/ 	.byte	0x08
	.zero		1


	//   ....[48]....
        /*0380*/ 	.word	0x00000550
        /*0384*/ 	.word	0x000000ff
        /*0388*/ 	.word	0x000000c0
        /*038c*/ 	.short	0x0100
        /*038e*/ 	.byte	0x08
	.zero		1


	//   ....[49]....
        /*0390*/ 	.word	0x00000560
        /*0394*/ 	.word	0x000000ff
        /*0398*/ 	.word	0x000001c0
        /*039c*/ 	.short	0x0100
        /*039e*/ 	.byte	0x08
	.zero		1


	//   ....[50]....
        /*03a0*/ 	.word	0x00000570
        /*03a4*/ 	.word	0x000000ff
        /*03a8*/ 	.word	0x000000c8
        /*03ac*/ 	.short	0x0100
        /*03ae*/ 	.byte	0x08
	.zero		1


	//   ....[51]....
        /*03b0*/ 	.word	0x00000580
        /*03b4*/ 	.word	0x000000ff
        /*03b8*/ 	.word	0x000001c8
        /*03bc*/ 	.short	0x0100
        /*03be*/ 	.byte	0x08
	.zero		1


	//   ....[52]....
        /*03c0*/ 	.word	0x00000590
        /*03c4*/ 	.word	0x000000ff
        /*03c8*/ 	.word	0x000000d0
        /*03cc*/ 	.short	0x0100
        /*03ce*/ 	.byte	0x08
	.zero		1


	//   ....[53]....
        /*03d0*/ 	.word	0x000005a0
        /*03d4*/ 	.word	0x000000ff
        /*03d8*/ 	.word	0x000001d0
        /*03dc*/ 	.short	0x0100
        /*03de*/ 	.byte	0x08
	.zero		1


	//   ....[54]....
        /*03e0*/ 	.word	0x000005b0
        /*03e4*/ 	.word	0x000000ff
        /*03e8*/ 	.word	0x000000d8
        /*03ec*/ 	.short	0x0100
        /*03ee*/ 	.byte	0x08
	.zero		1


	//   ....[55]....
        /*03f0*/ 	.word	0x000005c0
        /*03f4*/ 	.word	0x000000ff
        /*03f8*/ 	.word	0x000001d8
        /*03fc*/ 	.short	0x0100
        /*03fe*/ 	.byte	0x08
	.zero		1


	//   ....[56]....
        /*0400*/ 	.word	0x000005d0
        /*0404*/ 	.word	0x000000ff
        /*0408*/ 	.word	0x000000e0
        /*040c*/ 	.short	0x0100
        /*040e*/ 	.byte	0x08
	.zero		1


	//   ....[57]....
        /*0410*/ 	.word	0x000005e0
        /*0414*/ 	.word	0x000000ff
        /*0418*/ 	.word	0x000001e0
        /*041c*/ 	.short	0x0100
        /*041e*/ 	.byte	0x08
	.zero		1


	//   ....[58]....
        /*0420*/ 	.word	0x000005f0
        /*0424*/ 	.word	0x000000ff
        /*0428*/ 	.word	0x000000e8
        /*042c*/ 	.short	0x0100
        /*042e*/ 	.byte	0x08
	.zero		1


	//   ....[59]....
        /*0430*/ 	.word	0x00000600
        /*0434*/ 	.word	0x000000ff
        /*0438*/ 	.word	0x000001e8
        /*043c*/ 	.short	0x0100
        /*043e*/ 	.byte	0x08
	.zero		1


	//   ....[60]....
        /*0440*/ 	.word	0x00000610
        /*0444*/ 	.word	0x000000ff
        /*0448*/ 	.word	0x000000f0
        /*044c*/ 	.short	0x0100
        /*044e*/ 	.byte	0x08
	.zero		1


	//   ....[61]....
        /*0450*/ 	.word	0x00000620
        /*0454*/ 	.word	0x000000ff
        /*0458*/ 	.word	0x000001f0
        /*045c*/ 	.short	0x0100
        /*045e*/ 	.byte	0x08
	.zero		1


	//   ....[62]....
        /*0460*/ 	.word	0x00000630
        /*0464*/ 	.word	0x000000ff
        /*0468*/ 	.word	0x000000f8
        /*046c*/ 	.short	0x0100
        /*046e*/ 	.byte	0x08
	.zero		1


	//   ....[63]....
        /*0470*/ 	.word	0x00000640
        /*0474*/ 	.word	0x000000ff
        /*0478*/ 	.word	0x000001f8
        /*047c*/ 	.short	0x0100
        /*047e*/ 	.byte	0x08
	.zero		1


	//   ....[64]....
        /*0480*/ 	.word	0x00000910
        /*0484*/ 	.word	0x000000ff
        /*0488*/ 	.word	0x00000210
        /*048c*/ 	.short	0x0100
        /*048e*/ 	.byte	0x08
	.zero		1


	//   ....[65]....
        /*0490*/ 	.word	0x00000970
        /*0494*/ 	.word	0x000000ff
        /*0498*/ 	.word	0x00000218
        /*049c*/ 	.short	0x0100
        /*049e*/ 	.byte	0x08
	.zero		1


	//   ....[66]....
        /*04a0*/ 	.word	0x000017b0
        /*04a4*/ 	.word	0x00000003
        /*04a8*/ 	.word	0x00000000
        /*04ac*/ 	.short	0x010a
        /*04ae*/ 	.byte	0x3f
	.zero		1


	//   ....[67]....
        /*04b0*/ 	.word	0x00001810
        /*04b4*/ 	.word	0x00000003
        /*04b8*/ 	.word	0x00000000
        /*04bc*/ 	.short	0x010a
        /*04be*/ 	.byte	0x3f
	.zero		1


	//   ....[68]....
        /*04c0*/ 	.word	0x00001a50
        /*04c4*/ 	.word	0x000000ff
        /*04c8*/ 	.word	0x00000000
        /*04cc*/ 	.short	0x010a
        /*04ce*/ 	.byte	0x04
	.zero		1


	//   ....[69]....
        /*04d0*/ 	.word	0x00001a90
        /*04d4*/ 	.word	0x000000ff
        /*04d8*/ 	.word	0x00000000
        /*04dc*/ 	.short	0x010a
        /*04de*/ 	.byte	0x04
	.zero		1


	//   ....[70]....
        /*04e0*/ 	.word	0x00001be0
        /*04e4*/ 	.word	0x000000ff
        /*04e8*/ 	.word	0x00000000
        /*04ec*/ 	.short	0x0101
        /*04ee*/ 	.byte	0x04
	.zero		1


	//   ....[71]....
        /*04f0*/ 	.word	0x00001da0
        /*04f4*/ 	.word	0x000000ff
        /*04f8*/ 	.word	0x00000000
        /*04fc*/ 	.short	0x0101
        /*04fe*/ 	.byte	0x04
	.zero		1


	//   ....[72]....
        /*0500*/ 	.word	0x00004a80
        /*0504*/ 	.word	0x0000000e
        /*0508*/ 	.word	0x00000100
        /*050c*/ 	.short	0x010a
        /*050e*/ 	.byte	0x3f
	.zero		1


	//   ....[73]....
        /*0510*/ 	.word	0x00004e40
        /*0514*/ 	.word	0x00000005
        /*0518*/ 	.word	0x00000218
        /*051c*/ 	.short	0x0101
        /*051e*/ 	.byte	0x3f
	.zero		1


	//   ....[74]....
        /*0520*/ 	.word	0x00005550
        /*0524*/ 	.word	0x00000007
        /*0528*/ 	.word	0x00000000
        /*052c*/ 	.short	0x010a
        /*052e*/ 	.byte	0x3f
	.zero		1


	//   ....[75]....
        /*0530*/ 	.word	0x000055d0
        /*0534*/ 	.word	0x00000008
        /*0538*/ 	.word	0x00000000
        /*053c*/ 	.short	0x010a
        /*053e*/ 	.byte	0x3f
	.zero		1


	//   ....[76]....
        /*0540*/ 	.word	0x00005660
        /*0544*/ 	.word	0x00000009
        /*0548*/ 	.word	0x00000000
        /*054c*/ 	.short	0x010a
        /*054e*/ 	.byte	0x3f
	.zero		1


	//   ....[77]....
        /*0550*/ 	.word	0x000056f0
        /*0554*/ 	.word	0x00000008
        /*0558*/ 	.word	0x00000000
        /*055c*/ 	.short	0x010a
        /*055e*/ 	.byte	0x3f
	.zero		1


	//   ....[78]....
        /*0560*/ 	.word	0x00005780
        /*0564*/ 	.word	0x00000009
        /*0568*/ 	.word	0x00000000
        /*056c*/ 	.short	0x010a
        /*056e*/ 	.byte	0x3f
	.zero		1


	//   ....[79]....
        /*0570*/ 	.word	0x00005810
        /*0574*/ 	.word	0x00000008
        /*0578*/ 	.word	0x00000000
        /*057c*/ 	.short	0x010a
        /*057e*/ 	.byte	0x3f
	.zero		1


	//   ....[80]....
        /*0580*/ 	.word	0x000058a0
        /*0584*/ 	.word	0x00000009
        /*0588*/ 	.word	0x00000000
        /*058c*/ 	.short	0x010a
        /*058e*/ 	.byte	0x3f
	.zero		1


	//   ....[81]....
        /*0590*/ 	.word	0x00005930
        /*0594*/ 	.word	0x00000008
        /*0598*/ 	.word	0x00000000
        /*059c*/ 	.short	0x010a
        /*059e*/ 	.byte	0x3f
	.zero		1


	//   ....[82]....
        /*05a0*/ 	.word	0x000059c0
        /*05a4*/ 	.word	0x00000009
        /*05a8*/ 	.word	0x00000000
        /*05ac*/ 	.short	0x010a
        /*05ae*/ 	.byte	0x3f
	.zero		1


	//   ....[83]....
        /*05b0*/ 	.word	0x00005a50
        /*05b4*/ 	.word	0x00000008
        /*05b8*/ 	.word	0x00000000
        /*05bc*/ 	.short	0x010a
        /*05be*/ 	.byte	0x3f
	.zero		1


	//   ....[84]....
        /*05c0*/ 	.word	0x00005ae0
        /*05c4*/ 	.word	0x00000009
        /*05c8*/ 	.word	0x00000000
        /*05cc*/ 	.short	0x010a
        /*05ce*/ 	.byte	0x3f
	.zero		1


	//   ....[85]....
        /*05d0*/ 	.word	0x00005b70
        /*05d4*/ 	.word	0x00000008
        /*05d8*/ 	.word	0x00000000
        /*05dc*/ 	.short	0x010a
        /*05de*/ 	.byte	0x3f
	.zero		1


	//   ....[86]....
        /*05e0*/ 	.word	0x00005c00
        /*05e4*/ 	.word	0x00000009
        /*05e8*/ 	.word	0x00000000
        /*05ec*/ 	.short	0x010a
        /*05ee*/ 	.byte	0x3f
	.zero		1


	//   ....[87]....
        /*05f0*/ 	.word	0x00005c90
        /*05f4*/ 	.word	0x00000008
        /*05f8*/ 	.word	0x00000000
        /*05fc*/ 	.short	0x010a
        /*05fe*/ 	.byte	0x3f
	.zero		1


	//   ....[88]....
        /*0600*/ 	.word	0x00005d20
        /*0604*/ 	.word	0x00000009
        /*0608*/ 	.word	0x00000000
        /*060c*/ 	.short	0x010a
        /*060e*/ 	.byte	0x3f
	.zero		1


	//   ....[89]....
        /*0610*/ 	.word	0x00005db0
        /*0614*/ 	.word	0x00000008
        /*0618*/ 	.word	0x00000000
        /*061c*/ 	.short	0x010a
        /*061e*/ 	.byte	0x3f
	.zero		1


	//   ....[90]....
        /*0620*/ 	.word	0x00005e40
        /*0624*/ 	.word	0x00000009
        /*0628*/ 	.word	0x00000000
        /*062c*/ 	.short	0x010a
        /*062e*/ 	.byte	0x3f
	.zero		1


	//   ....[91]....
        /*0630*/ 	.word	0x00005ed0
        /*0634*/ 	.word	0x00000008
        /*0638*/ 	.word	0x00000000
        /*063c*/ 	.short	0x010a
        /*063e*/ 	.byte	0x3f
	.zero		1


	//   ....[92]....
        /*0640*/ 	.word	0x00005f60
        /*0644*/ 	.word	0x00000009
        /*0648*/ 	.word	0x00000000
        /*064c*/ 	.short	0x010a
        /*064e*/ 	.byte	0x3f
	.zero		1


	//   ....[93]....
        /*0650*/ 	.word	0x00005ff0
        /*0654*/ 	.word	0x00000008
        /*0658*/ 	.word	0x00000000
        /*065c*/ 	.short	0x010a
        /*065e*/ 	.byte	0x3f
	.zero		1


	//   ....[94]....
        /*0660*/ 	.word	0x00006080
        /*0664*/ 	.word	0x00000009
        /*0668*/ 	.word	0x00000000
        /*066c*/ 	.short	0x010a
        /*066e*/ 	.byte	0x3f
	.zero		1


	//   ....[95]....
        /*0670*/ 	.word	0x00006110
        /*0674*/ 	.word	0x00000008
        /*0678*/ 	.word	0x00000000
        /*067c*/ 	.short	0x010a
        /*067e*/ 	.byte	0x3f
	.zero		1


	//   ....[96]....
        /*0680*/ 	.word	0x000061a0
        /*0684*/ 	.word	0x00000009
        /*0688*/ 	.word	0x00000000
        /*068c*/ 	.short	0x010a
        /*068e*/ 	.byte	0x3f
	.zero		1


	//   ....[97]....
        /*0690*/ 	.word	0x00006230
        /*0694*/ 	.word	0x00000008
        /*0698*/ 	.word	0x00000000
        /*069c*/ 	.short	0x010a
        /*069e*/ 	.byte	0x3f
	.zero		1


	//   ....[98]....
        /*06a0*/ 	.word	0x000062c0
        /*06a4*/ 	.word	0x00000009
        /*06a8*/ 	.word	0x00000000
        /*06ac*/ 	.short	0x010a
        /*06ae*/ 	.byte	0x3f
	.zero		1


	//   ....[99]....
        /*06b0*/ 	.word	0x00006350
        /*06b4*/ 	.word	0x00000008
        /*06b8*/ 	.word	0x00000000
        /*06bc*/ 	.short	0x010a
        /*06be*/ 	.byte	0x3f
	.zero		1


	//   ....[100]....
        /*06c0*/ 	.word	0x000063e0
        /*06c4*/ 	.word	0x00000009
        /*06c8*/ 	.word	0x00000000
        /*06cc*/ 	.short	0x010a
        /*06ce*/ 	.byte	0x3f
	.zero		1


	//   ....[101]....
        /*06d0*/ 	.word	0x00006470
        /*06d4*/ 	.word	0x00000008
        /*06d8*/ 	.word	0x00000000
        /*06dc*/ 	.short	0x010a
        /*06de*/ 	.byte	0x3f
	.zero		1


	//   ....[102]....
        /*06e0*/ 	.word	0x00006500
        /*06e4*/ 	.word	0x00000009
        /*06e8*/ 	.word	0x00000000
        /*06ec*/ 	.short	0x010a
        /*06ee*/ 	.byte	0x3f
	.zero		1


	//   ....[103]....
        /*06f0*/ 	.word	0x00006590
        /*06f4*/ 	.word	0x00000008
        /*06f8*/ 	.word	0x00000000
        /*06fc*/ 	.short	0x010a
        /*06fe*/ 	.byte	0x3f
	.zero		1


	//   ....[104]....
        /*0700*/ 	.word	0x00006620
        /*0704*/ 	.word	0x0000000b
        /*0708*/ 	.word	0x00000000
        /*070c*/ 	.short	0x010a
        /*070e*/ 	.byte	0x3f
	.zero		1


	//   ....[105]....
        /*0710*/ 	.word	0x000066b0
        /*0714*/ 	.word	0x00000003
        /*0718*/ 	.word	0x00000000
        /*071c*/ 	.short	0x010a
        /*071e*/ 	.byte	0x3f
	.zero		1


	//   ....[106]....
        /*0720*/ 	.word	0x00006710
        /*0724*/ 	.word	0x00000003
        /*0728*/ 	.word	0x00000000
        /*072c*/ 	.short	0x010a
        /*072e*/ 	.byte	0x3f
	.zero		1


	//   ....[107]....
        /*0730*/ 	.word	0x00006770
        /*0734*/ 	.word	0x00000004
        /*0738*/ 	.word	0x00000000
        /*073c*/ 	.short	0x010a
        /*073e*/ 	.byte	0x3f
	.zero		1


	//   ....[108]....
        /*0740*/ 	.word	0x00006840
        /*0744*/ 	.word	0x0000000e
        /*0748*/ 	.word	0x00000100
        /*074c*/ 	.short	0x010a
        /*074e*/ 	.byte	0x3f
	.zero		1


	//   ....[109]....
        /*0750*/ 	.word	0x00006910
        /*0754*/ 	.word	0x00000007
        /*0758*/ 	.word	0x00000000
        /*075c*/ 	.short	0x010a
        /*075e*/ 	.byte	0x3f
	.zero		1


	//   ....[110]....
        /*0760*/ 	.word	0x00006960
        /*0764*/ 	.word	0x00000008
        /*0768*/ 	.word	0x00000000
        /*076c*/ 	.short	0x010a
        /*076e*/ 	.byte	0x3f
	.zero		1


	//   ....[111]....
        /*0770*/ 	.word	0x000069b0
        /*0774*/ 	.word	0x00000009
        /*0778*/ 	.word	0x00000000
        /*077c*/ 	.short	0x010a
        /*077e*/ 	.byte	0x3f
	.zero		1


	//   ....[112]....
        /*0780*/ 	.word	0x00006a00
        /*0784*/ 	.word	0x00000008
        /*0788*/ 	.word	0x00000000
        /*078c*/ 	.short	0x010a
        /*078e*/ 	.byte	0x3f
	.zero		1


	//   ....[113]....
        /*0790*/ 	.word	0x00006a50
        /*0794*/ 	.word	0x00000009
        /*0798*/ 	.word	0x00000000
        /*079c*/ 	.short	0x010a
        /*079e*/ 	.byte	0x3f
	.zero		1


	//   ....[114]....
        /*07a0*/ 	.word	0x00006aa0
        /*07a4*/ 	.word	0x00000008
        /*07a8*/ 	.word	0x00000000
        /*07ac*/ 	.short	0x010a
        /*07ae*/ 	.byte	0x3f
	.zero		1


	//   ....[115]....
        /*07b0*/ 	.word	0x00006af0
        /*07b4*/ 	.word	0x00000009
        /*07b8*/ 	.word	0x00000000
        /*07bc*/ 	.short	0x010a
        /*07be*/ 	.byte	0x3f
	.zero		1


	//   ....[116]....
        /*07c0*/ 	.word	0x00006b40
        /*07c4*/ 	.word	0x00000008
        /*07c8*/ 	.word	0x00000000
        /*07cc*/ 	.short	0x010a
        /*07ce*/ 	.byte	0x3f
	.zero		1


	//   ....[117]....
        /*07d0*/ 	.word	0x00006b90
        /*07d4*/ 	.word	0x00000009
        /*07d8*/ 	.word	0x00000000
        /*07dc*/ 	.short	0x010a
        /*07de*/ 	.byte	0x3f
	.zero		1


	//   ....[118]....
        /*07e0*/ 	.word	0x00006be0
        /*07e4*/ 	.word	0x00000008
        /*07e8*/ 	.word	0x00000000
        /*07ec*/ 	.short	0x010a
        /*07ee*/ 	.byte	0x3f
	.zero		1


	//   ....[119]....
        /*07f0*/ 	.word	0x00006c30
        /*07f4*/ 	.word	0x00000009
        /*07f8*/ 	.word	0x00000000
        /*07fc*/ 	.short	0x010a
        /*07fe*/ 	.byte	0x3f
	.zero		1


	//   ....[120]....
        /*0800*/ 	.word	0x00006c80
        /*0804*/ 	.word	0x00000008
        /*0808*/ 	.word	0x00000000
        /*080c*/ 	.short	0x010a
        /*080e*/ 	.byte	0x3f
	.zero		1


	//   ....[121]....
        /*0810*/ 	.word	0x00006cd0
        /*0814*/ 	.word	0x00000009
        /*0818*/ 	.word	0x00000000
        /*081c*/ 	.short	0x010a
        /*081e*/ 	.byte	0x3f
	.zero		1


	//   ....[122]....
        /*0820*/ 	.word	0x00006d20
        /*0824*/ 	.word	0x00000008
        /*0828*/ 	.word	0x00000000
        /*082c*/ 	.short	0x010a
        /*082e*/ 	.byte	0x3f
	.zero		1


	//   ....[123]....
        /*0830*/ 	.word	0x00006d70
        /*0834*/ 	.word	0x00000009
        /*0838*/ 	.word	0x00000000
        /*083c*/ 	.short	0x010a
        /*083e*/ 	.byte	0x3f
	.zero		1


	//   ....[124]....
        /*0840*/ 	.word	0x00006dc0
        /*0844*/ 	.word	0x00000008
        /*0848*/ 	.word	0x00000000
        /*084c*/ 	.short	0x010a
        /*084e*/ 	.byte	0x3f
	.zero		1


	//   ....[125]....
        /*0850*/ 	.word	0x00006e10
        /*0854*/ 	.word	0x00000009
        /*0858*/ 	.word	0x00000000
        /*085c*/ 	.short	0x010a
        /*085e*/ 	.byte	0x3f
	.zero		1


	//   ....[126]....
        /*0860*/ 	.word	0x00006e60
        /*0864*/ 	.word	0x00000008
        /*0868*/ 	.word	0x00000000
        /*086c*/ 	.short	0x010a
        /*086e*/ 	.byte	0x3f
	.zero		1


	//   ....[127]....
        /*0870*/ 	.word	0x00006eb0
        /*0874*/ 	.word	0x00000009
        /*0878*/ 	.word	0x00000000
        /*087c*/ 	.short	0x010a
        /*087e*/ 	.byte	0x3f
	.zero		1


	//   ....[128]....
        /*0880*/ 	.word	0x00006f00
        /*0884*/ 	.word	0x00000008
        /*0888*/ 	.word	0x00000000
        /*088c*/ 	.short	0x010a
        /*088e*/ 	.byte	0x3f
	.zero		1


	//   ....[129]....
        /*0890*/ 	.word	0x00006f50
        /*0894*/ 	.word	0x00000009
        /*0898*/ 	.word	0x00000000
        /*089c*/ 	.short	0x010a
        /*089e*/ 	.byte	0x3f
	.zero		1


	//   ....[130]....
        /*08a0*/ 	.word	0x00006fa0
        /*08a4*/ 	.word	0x00000008
        /*08a8*/ 	.word	0x00000000
        /*08ac*/ 	.short	0x010a
        /*08ae*/ 	.byte	0x3f
	.zero		1


	//   ....[131]....
        /*08b0*/ 	.word	0x00006ff0
        /*08b4*/ 	.word	0x00000009
        /*08b8*/ 	.word	0x00000000
        /*08bc*/ 	.short	0x010a
        /*08be*/ 	.byte	0x3f
	.zero		1


	//   ....[132]....
        /*08c0*/ 	.word	0x00007040
        /*08c4*/ 	.word	0x00000008
        /*08c8*/ 	.word	0x00000000
        /*08cc*/ 	.short	0x010a
        /*08ce*/ 	.byte	0x3f
	.zero		1


	//   ....[133]....
        /*08d0*/ 	.word	0x00007090
        /*08d4*/ 	.word	0x00000009
        /*08d8*/ 	.word	0x00000000
        /*08dc*/ 	.short	0x010a
        /*08de*/ 	.byte	0x3f
	.zero		1


	//   ....[134]....
        /*08e0*/ 	.word	0x000070e0
        /*08e4*/ 	.word	0x00000008
        /*08e8*/ 	.word	0x00000000
        /*08ec*/ 	.short	0x010a
        /*08ee*/ 	.byte	0x3f
	.zero		1


	//   ....[135]....
        /*08f0*/ 	.word	0x00007130
        /*08f4*/ 	.word	0x00000009
        /*08f8*/ 	.word	0x00000000
        /*08fc*/ 	.short	0x010a
        /*08fe*/ 	.byte	0x3f
	.zero		1


	//   ....[136]....
        /*0900*/ 	.word	0x00007180
        /*0904*/ 	.word	0x00000008
        /*0908*/ 	.word	0x00000000
        /*090c*/ 	.short	0x010a
        /*090e*/ 	.byte	0x3f
	.zero		1


	//   ....[137]....
        /*0910*/ 	.word	0x000071d0
        /*0914*/ 	.word	0x00000009
        /*0918*/ 	.word	0x00000000
        /*091c*/ 	.short	0x010a
        /*091e*/ 	.byte	0x3f
	.zero		1


	//   ....[138]....
        /*0920*/ 	.word	0x00007220
        /*0924*/ 	.word	0x00000008
        /*0928*/ 	.word	0x00000000
        /*092c*/ 	.short	0x010a
        /*092e*/ 	.byte	0x3f
	.zero		1


	//   ....[139]....
        /*0930*/ 	.word	0x00007270
        /*0934*/ 	.word	0x0000000b
        /*0938*/ 	.word	0x00000000
        /*093c*/ 	.short	0x010a
        /*093e*/ 	.byte	0x3f
	.zero		1


	//----- nvinfo : EIATTR_NUM_MBARRIERS
	.align		4
.L_35:
        /*0940*/ 	.byte	0x03, 0x38
        /*0942*/ 	.short	0x0042


	//----- nvinfo : EIATTR_EXIT_INSTR_OFFSETS
	.align		4
        /*0944*/ 	.byte	0x04, 0x1c
        /*0946*/ 	.short	(.L_37 - .L_36)


	//   ....[0]....
.L_36:
        /*0948*/ 	.word	0x00000a10


	//   ....[1]....
        /*094c*/ 	.word	0x000012d0


	//   ....[2]....
        /*0950*/ 	.word	0x00004160


	//   ....[3]....
        /*0954*/ 	.word	0x00004790


	//   ....[4]....
        /*0958*/ 	.word	0x00006700


	//----- nvinfo : EIATTR_MAX_THREADS
	.align		4
.L_37:
        /*095c*/ 	.byte	0x04, 0x05
        /*095e*/ 	.short	(.L_39 - .L_38)
.L_38:
        /*0960*/ 	.word	0x00000180
        /*0964*/ 	.word	0x00000001
        /*0968*/ 	.word	0x00000001


	//----- nvinfo : EIATTR_CRS_STACK_SIZE
	.align		4
.L_39:
        /*096c*/ 	.byte	0x04, 0x1e
        /*096e*/ 	.short	(.L_41 - .L_40)
.L_40:
        /*0970*/ 	.word	0x00000000


	//----- nvinfo : EIATTR_CBANK_PARAM_SIZE
	.align		4
.L_41:
        /*0974*/ 	.byte	0x03, 0x19
        /*0976*/ 	.short	0x0470


	//----- nvinfo : EIATTR_PARAM_CBANK
	.align		4
        /*0978*/ 	.byte	0x04, 0x0a
        /*097a*/ 	.short	(.L_43 - .L_42)
	.align		4
.L_42:
        /*097c*/ 	.word	index@(.nv.constant0._ZN7cutlass13device_kernelINS_4gemm6kernel13GemmUniversalIN4cute5tupleIJiiiiEEENS1_10collective13CollectiveMmaINS1_34MainloopSm90TmaGmmaWarpSpecializedILi32ENS5_IJNS4_1CILi1EEESB_SB_EEENS1_35KernelTmaWarpSpecializedCooperativeEEENS5_IJNSA_ILi192EEENSA_ILi32EEESG_EEEaNS5_IJlSB_lEEEaSI_NS4_8TiledMMAINS4_8MMA_AtomIJNS4_4SM904GMMA26MMA_64x32x32_S32S8S8_SS_TNEEEENS4_6LayoutINS5_IJNSA_ILi2EEESB_SB_EEENS5_IJSB_NSA_ILi0EEESS_EEEEENS5_IJNS4_10UnderscoreESV_SV_EEEEENS4_13SM90_TMA_LOADENS4_14ComposedLayoutINS4_7SwizzleILi1ELi4ELi3EEENS4_18smem_ptr_flag_bitsILi8EEENSP_INS5_IJNSA_ILi8EEESG_EEENS5_IJSG_SB_EEEEEEEvNS4_8identityESY_S18_vS19_EENS_8epilogue10collective6detail29Sm90TmaWarpSpecializedAdapterINS1C_15DefaultEpilogueIaSI_SI_NS1B_6thread17LinearCombinationIaLi1EiiLNS1G_9ScaleType4KindE0ELNS_15FloatRoundStyleE2EaEENS1_15EpilogueDefaultEEEEEvvEEEEvNT_6ParamsE)
        /*0980*/ 	.short	0x0210
        /*0982*/ 	.short	0x0470


	//----- nvinfo : EIATTR_SW_WAR
	.align		4
.L_43:
        /*0984*/ 	.byte	0x04, 0x36
        /*0986*/ 	.short	(.L_45 - .L_44)
.L_44:
        /*0988*/ 	.word	0x00000008
.L_45:


//--------------------- .nv.callgraph             --------------------------
	.section	.nv.callgraph,"",@"SHT_CUDA_CALLGRAPH"
	.align	4
	.sectionentsize	8
	.align		4
        /*0000*/ 	.word	0x00000000
	.align		4
        /*0004*/ 	.word	0xffffffff
	.align		4
        /*0008*/ 	.word	index@(_ZN7cutlass13device_kernelINS_4gemm6kernel13GemmUniversalIN4cute5tupleIJiiiiEEENS1_10collective13CollectiveMmaINS1_34MainloopSm90TmaGmmaWarpSpecializedILi32ENS5_IJNS4_1CILi1EEESB_SB_EEENS1_35KernelTmaWarpSpecializedCooperativeEEENS5_IJNSA_ILi192EEENSA_ILi32EEESG_EEEaNS5_IJlSB_lEEEaSI_NS4_8TiledMMAINS4_8MMA_AtomIJNS4_4SM904GMMA26MMA_64x32x32_S32S8S8_SS_TNEEEENS4_6LayoutINS5_IJNSA_ILi2EEESB_SB_EEENS5_IJSB_NSA_ILi0EEESS_EEEEENS5_IJNS4_10UnderscoreESV_SV_EEEEENS4_13SM90_TMA_LOADENS4_14ComposedLayoutINS4_7SwizzleILi1ELi4ELi3EEENS4_18smem_ptr_flag_bitsILi8EEENSP_INS5_IJNSA_ILi8EEESG_EEENS5_IJSG_SB_EEEEEEEvNS4_8identityESY_S18_vS19_EENS_8epilogue10collective6detail29Sm90TmaWarpSpecializedAdapterINS1C_15DefaultEpilogueIaSI_SI_NS1B_6thread17LinearCombinationIaLi1EiiLNS1G_9ScaleType4KindE0ELNS_15FloatRoundStyleE2EaEENS1_15EpilogueDefaultEEEEEvvEEEEvNT_6ParamsE)
	.align		4
        /*000c*/ 	.word	index@(__assertfail)
	.align		4
        /*0010*/ 	.word	0x00000000
	.align		4
        /*0014*/ 	.word	0xfffffffe
	.align		4
        /*0018*/ 	.word	0x00000000
	.align		4
        /*001c*/ 	.word	0xfffffffd
	.align		4
        /*0020*/ 	.word	0x00000000
	.align		4
        /*0024*/ 	.word	0xfffffffc


//--------------------- .nv.constant4             --------------------------
	.section	.nv.constant4,"a",@progbits
	.align	8
	.align		8
.nv.constant4:
        /*0000*/ 	.dword	__assertfail
	.align		8
        /*0008*/ 	.dword	__unnamed_1
	.align		8
        /*0010*/ 	.dword	_ZN40_INTERNAL_42e13de6_4_k_cu_2e34ebcb_140504cuda3std3__45__cpo5beginE
	.align		8
        /*0018*/ 	.dword	_ZN40_INTERNAL_42e13de6_4_k_cu_2e34ebcb_140504cuda3std3__45__cpo3endE
	.align		8
        /*0020*/ 	.dword	_ZN40_INTERNAL_42e13de6_4_k_cu_2e34ebcb_140504cuda3std3__45__cpo6cbeginE
	.align		8
        /*0028*/ 	.dword	_ZN40_INTERNAL_42e13de6_4_k_cu_2e34ebcb_140504cuda3std3__45__cpo4cendE
	.align		8
        /*0030*/ 	.dword	_ZN40_INTERNAL_42e13de6_4_k_cu_2e34ebcb_140504cuda3std3__442_GLOBAL__N__42e13de6_4_k_cu_2e34ebcb_140506ignoreE
	.align		8
        /*0038*/ 	.dword	_ZN40_INTERNAL_42e13de6_4_k_cu_2e34ebcb_140504cuda3std3__419piecewise_constructE
	.align		8
        /*0040*/ 	.dword	_ZN40_INTERNAL_42e13de6_4_k_cu_2e34ebcb_140504cuda3std3__48in_placeE
	.align		8
        /*0048*/ 	.dword	_ZN40_INTERNAL_42e13de6_4_k_cu_2e34ebcb_140504cuda3std6ranges3__45__cpo4swapE
	.align		8
        /*0050*/ 	.dword	_ZN40_INTERNAL_42e13de6_4_k_cu_2e34ebcb_140504cuda3std6ranges3__45__cpo9iter_moveE
	.align		8
        /*0058*/ 	.dword	_ZN40_INTERNAL_42e13de6_4_k_cu_2e34ebcb_140504cute7productE
	.align		8
        /*0060*/ 	.dword	_ZN40_INTERNAL_42e13de6_4_k_cu_2e34ebcb_140504cute1_E
	.align		8
        /*0068*/ 	.dword	$str$22
	.align		8
        /*0070*/ 	.dword	$str$23


//--------------------- .text._ZN7cutlass13device_kernelINS_4gemm6kernel13GemmUniversalIN4cute5tupleIJiiiiEEENS1_10collective13CollectiveMmaINS1_34MainloopSm90TmaGmmaWarpSpecializedILi32ENS5_IJNS4_1CILi1EEESB_SB_EEENS1_35KernelTmaWarpSpecializedCooperativeEEENS5_IJNSA_ILi192EEENSA_ILi32EEESG_EEEaNS5_IJlSB_lEEEaSI_NS4_8TiledMMAINS4_8MMA_AtomIJNS4_4SM904GMMA26MMA_64x32x32_S32S8S8_SS_TNEEEENS4_6LayoutINS5_IJNSA_ILi2EEESB_SB_EEENS5_IJSB_NSA_ILi0EEESS_EEEEENS5_IJNS4_10UnderscoreESV_SV_EEEEENS4_13SM90_TMA_LOADENS4_14ComposedLayoutINS4_7SwizzleILi1ELi4ELi3EEENS4_18smem_ptr_flag_bitsILi8EEENSP_INS5_IJNSA_ILi8EEESG_EEENS5_IJSG_SB_EEEEEEEvNS4_8identityESY_S18_vS19_EENS_8epilogue10collective6detail29Sm90TmaWarpSpecializedAdapterINS1C_15DefaultEpilogueIaSI_SI_NS1B_6thread17LinearCombinationIaLi1EiiLNS1G_9ScaleType4KindE0ELNS_15FloatRoundStyleE2EaEENS1_15EpilogueDefaultEEEEEvvEEEEvNT_6ParamsE --------------------------
	.section	.text._ZN7cutlass13device_kernelINS_4gemm6kernel13GemmUniversalIN4cute5tupleIJiiiiEEENS1_10collective13CollectiveMmaINS1_34MainloopSm90TmaGmmaWarpSpecializedILi32ENS5_IJNS4_1CILi1EEESB_SB_EEENS1_35KernelTmaWarpSpecializedCooperativeEEENS5_IJNSA_ILi192EEENSA_ILi32EEESG_EEEaNS5_IJlSB_lEEEaSI_NS4_8TiledMMAINS4_8MMA_AtomIJNS4_4SM904GMMA26MMA_64x32x32_S32S8S8_SS_TNEEEENS4_6LayoutINS5_IJNSA_ILi2EEESB_SB_EEENS5_IJSB_NSA_ILi0EEESS_EEEEENS5_IJNS4_10UnderscoreESV_SV_EEEEENS4_13SM90_TMA_LOADENS4_14ComposedLayoutINS4_7SwizzleILi1ELi4ELi3EEENS4_18smem_ptr_flag_bitsILi8EEENSP_INS5_IJNSA_ILi8EEESG_EEENS5_IJSG_SB_EEEEEEEvNS4_8identityESY_S18_vS19_EENS_8epilogue10collective6detail29Sm90TmaWarpSpecializedAdapterINS1C_15DefaultEpilogueIaSI_SI_NS1B_6thread17LinearCombinationIaLi1EiiLNS1G_9ScaleType4KindE0ELNS_15FloatRoundStyleE2EaEENS1_15EpilogueDefaultEEEEEvvEEEEvNT_6ParamsE,"ax",@progbits
	.align	128
.text._ZN7cutlass13device_kernelINS_4gemm6kernel13GemmUniversalIN4cute5tupleIJiiiiEEENS1_10collective13CollectiveMmaINS1_34MainloopSm90TmaGmmaWarpSpecializedILi32ENS5_IJNS4_1CILi1EEESB_SB_EEENS1_35KernelTmaWarpSpecializedCooperativeEEENS5_IJNSA_ILi192EEENSA_ILi32EEESG_EEEaNS5_IJlSB_lEEEaSI_NS4_8TiledMMAINS4_8MMA_AtomIJNS4_4SM904GMMA26MMA_64x32x32_S32S8S8_SS_TNEEEENS4_6LayoutINS5_IJNSA_ILi2EEESB_SB_EEENS5_IJSB_NSA_ILi0EEESS_EEEEENS5_IJNS4_10UnderscoreESV_SV_EEEEENS4_13SM90_TMA_LOADENS4_14ComposedLayoutINS4_7SwizzleILi1ELi4ELi3EEENS4_18smem_ptr_flag_bitsILi8EEENSP_INS5_IJNSA_ILi8EEESG_EEENS5_IJSG_SB_EEEEEEEvNS4_8identityESY_S18_vS19_EENS_8epilogue10collective6detail29Sm90TmaWarpSpecializedAdapterINS1C_15DefaultEpilogueIaSI_SI_NS1B_6thread17LinearCombinationIaLi1EiiLNS1G_9ScaleType4KindE0ELNS_15FloatRoundStyleE2EaEENS1_15EpilogueDefaultEEEEEvvEEEEvNT_6ParamsE:
        .type           _ZN7cutlass13device_kernelINS_4gemm6kernel13GemmUniversalIN4cute5tupleIJiiiiEEENS1_10collective13CollectiveMmaINS1_34MainloopSm90TmaGmmaWarpSpecializedILi32ENS5_IJNS4_1CILi1EEESB_SB_EEENS1_35KernelTmaWarpSpecializedCooperativeEEENS5_IJNSA_ILi192EEENSA_ILi32EEESG_EEEaNS5_IJlSB_lEEEaSI_NS4_8TiledMMAINS4_8MMA_AtomIJNS4_4SM904GMMA26MMA_64x32x32_S32S8S8_SS_TNEEEENS4_6LayoutINS5_IJNSA_ILi2EEESB_SB_EEENS5_IJSB_NSA_ILi0EEESS_EEEEENS5_IJNS4_10UnderscoreESV_SV_EEEEENS4_13SM90_TMA_LOADENS4_14ComposedLayoutINS4_7SwizzleILi1ELi4ELi3EEENS4_18smem_ptr_flag_bitsILi8EEENSP_INS5_IJNSA_ILi8EEESG_EEENS5_IJSG_SB_EEEEEEEvNS4_8identityESY_S18_vS19_EENS_8epilogue10collective6detail29Sm90TmaWarpSpecializedAdapterINS1C_15DefaultEpilogueIaSI_SI_NS1B_6thread17LinearCombinationIaLi1EiiLNS1G_9ScaleType4KindE0ELNS_15FloatRoundStyleE2EaEENS1_15EpilogueDefaultEEEEEvvEEEEvNT_6ParamsE,@function
        .size           _ZN7cutlass13device_kernelINS_4gemm6kernel13GemmUniversalIN4cute5tupleIJiiiiEEENS1_10collective13CollectiveMmaINS1_34MainloopSm90TmaGmmaWarpSpecializedILi32ENS5_IJNS4_1CILi1EEESB_SB_EEENS1_35KernelTmaWarpSpecializedCooperativeEEENS5_IJNSA_ILi192EEENSA_ILi32EEESG_EEEaNS5_IJlSB_lEEEaSI_NS4_8TiledMMAINS4_8MMA_AtomIJNS4_4SM904GMMA26MMA_64x32x32_S32S8S8_SS_TNEEEENS4_6LayoutINS5_IJNSA_ILi2EEESB_SB_EEENS5_IJSB_NSA_ILi0EEESS_EEEEENS5_IJNS4_10UnderscoreESV_SV_EEEEENS4_13SM90_TMA_LOADENS4_14ComposedLayoutINS4_7SwizzleILi1ELi4ELi3EEENS4_18smem_ptr_flag_bitsILi8EEENSP_INS5_IJNSA_ILi8EEESG_EEENS5_IJSG_SB_EEEEEEEvNS4_8identityESY_S18_vS19_EENS_8epilogue10collective6detail29Sm90TmaWarpSpecializedAdapterINS1C_15DefaultEpilogueIaSI_SI_NS1B_6thread17LinearCombinationIaLi1EiiLNS1G_9ScaleType4KindE0ELNS_15FloatRoundStyleE2EaEENS1_15EpilogueDefaultEEEEEvvEEEEvNT_6ParamsE,(.L_x_191 - _ZN7cutlass13device_kernelINS_4gemm6kernel13GemmUniversalIN4cute5tupleIJiiiiEEENS1_10collective13CollectiveMmaINS1_34MainloopSm90TmaGmmaWarpSpecializedILi32ENS5_IJNS4_1CILi1EEESB_SB_EEENS1_35KernelTmaWarpSpecializedCooperativeEEENS5_IJNSA_ILi192EEENSA_ILi32EEESG_EEEaNS5_IJlSB_lEEEaSI_NS4_8TiledMMAINS4_8MMA_AtomIJNS4_4SM904GMMA26MMA_64x32x32_S32S8S8_SS_TNEEEENS4_6LayoutINS5_IJNSA_ILi2EEESB_SB_EEENS5_IJSB_NSA_ILi0EEESS_EEEEENS5_IJNS4_10UnderscoreESV_SV_EEEEENS4_13SM90_TMA_LOADENS4_14ComposedLayoutINS4_7SwizzleILi1ELi4ELi3EEENS4_18smem_ptr_flag_bitsILi8EEENSP_INS5_IJNSA_ILi8EEESG_EEENS5_IJSG_SB_EEEEEEEvNS4_8identityESY_S18_vS19_EENS_8epilogue10collective6detail29Sm90TmaWarpSpecializedAdapterINS1C_15DefaultEpilogueIaSI_SI_NS1B_6thread17LinearCombinationIaLi1EiiLNS1G_9ScaleType4KindE0ELNS_15FloatRoundStyleE2EaEENS1_15EpilogueDefaultEEEEEvvEEEEvNT_6ParamsE)
        .other          _ZN7cutlass13device_kernelINS_4gemm6kernel13GemmUniversalIN4cute5tupleIJiiiiEEENS1_10collective13CollectiveMmaINS1_34MainloopSm90TmaGmmaWarpSpecializedILi32ENS5_IJNS4_1CILi1EEESB_SB_EEENS1_35KernelTmaWarpSpecializedCooperativeEEENS5_IJNSA_ILi192EEENSA_ILi32EEESG_EEEaNS5_IJlSB_lEEEaSI_NS4_8TiledMMAINS4_8MMA_AtomIJNS4_4SM904GMMA26MMA_64x32x32_S32S8S8_SS_TNEEEENS4_6LayoutINS5_IJNSA_ILi2EEESB_SB_EEENS5_IJSB_NSA_ILi0EEESS_EEEEENS5_IJNS4_10UnderscoreESV_SV_EEEEENS4_13SM90_TMA_LOADENS4_14ComposedLayoutINS4_7SwizzleILi1ELi4ELi3EEENS4_18smem_ptr_flag_bitsILi8EEENSP_INS5_IJNSA_ILi8EEESG_EEENS5_IJSG_SB_EEEEEEEvNS4_8identityESY_S18_vS19_EENS_8epilogue10collective6detail29Sm90TmaWarpSpecializedAdapterINS1C_15DefaultEpilogueIaSI_SI_NS1B_6thread17LinearCombinationIaLi1EiiLNS1G_9ScaleType4KindE0ELNS_15FloatRoundStyleE2EaEENS1_15EpilogueDefaultEEEEEvvEEEEvNT_6ParamsE,@"STO_CUDA_ENTRY STV_DEFAULT"
_ZN7cutlass13device_kernelINS_4gemm6kernel13GemmUniversalIN4cute5tupleIJiiiiEEENS1_10collective13CollectiveMmaINS1_34MainloopSm90TmaGmmaWarpSpecializedILi32ENS5_IJNS4_1CILi1EEESB_SB_EEENS1_35KernelTmaWarpSpecializedCooperativeEEENS5_IJNSA_ILi192EEENSA_ILi32EEESG_EEEaNS5_IJlSB_lEEEaSI_NS4_8TiledMMAINS4_8MMA_AtomIJNS4_4SM904GMMA26MMA_64x32x32_S32S8S8_SS_TNEEEENS4_6LayoutINS5_IJNSA_ILi2EEESB_SB_EEENS5_IJSB_NSA_ILi0EEESS_EEEEENS5_IJNS4_10UnderscoreESV_SV_EEEEENS4_13SM90_TMA_LOADENS4_14ComposedLayoutINS4_7SwizzleILi1ELi4ELi3EEENS4_18smem_ptr_flag_bitsILi8EEENSP_INS5_IJNSA_ILi8EEESG_EEENS5_IJSG_SB_EEEEEEEvNS4_8identityESY_S18_vS19_EENS_8epilogue10collective6detail29Sm90TmaWarpSpecializedAdapterINS1C_15DefaultEpilogueIaSI_SI_NS1B_6thread17LinearCombinationIaLi1EiiLNS1G_9ScaleType4KindE0ELNS_15FloatRoundStyleE2EaEENS1_15EpilogueDefaultEEEEEvvEEEEvNT_6ParamsE:
[----:B------:R-:W0:Y:S01]  /*0000*/  LDC R1, c[0x0][0x28] ;  /* 0x00000a00ff017b82 */ /* 0x000e220000000800 */
[----:B------:R-:W1:Y:S01]  /*0010*/  S2R R4, SR_TID.X ;  /* 0x0000000000047919 */ /* 0x000e620000002100 */
[----:B------:R-:W-:Y:S01]  /*0020*/  ELECT P0, URZ, PT ;  /* 0x00000000003f782f */ /* 0x000fe20003800000 */
[----:B------:R-:W-:Y:S01]  /*0030*/  BSSY B0, `(.L_x_0) ;  /* 0x000000f000007945 */ /* 0x000fe20003800000 */
[--C-:B-1----:R-:W-:Y:S02]  /*0040*/  SHF.R.U32.HI R0, RZ, 0x5, R4.reuse ;  /* 0x00000005ff007819 */ /* 0x102fe40000011604 */
[----:B------:R-:W-:-:S03]  /*0050*/  SHF.R.U32.HI R14, RZ, 0x7, R4 ;  /* 0x00000007ff0e7819 */ /* 0x000fc60000011604 */
[----:B------:R-:W1:Y:S04]  /*0060*/  SHFL.IDX PT, R5, R0, RZ, 0x1f ;  /* 0x00001fff00057589 */ /* 0x000e6800000e0000 */
[----:B------:R2:W3:Y:S01]  /*0070*/  SHFL.IDX PT, R10, R14, RZ, 0x1f ;  /* 0x00001fff0e0a7589 */ /* 0x0004e200000e0000 */
[----:B-1----:R-:W-:-:S13]  /*0080*/  ISETP.NE.OR P0, PT, R5, RZ, !P0 ;  /* 0x000000ff0500720c */ /* 0x002fda0004705670 */
[----:B0-23--:R-:W-:Y:S05]  /*0090*/  @P0 BRA `(.L_x_1) ;  /* 0x0000000000200947 */ /* 0x00dfea0003800000 */
[----:B------:R-:W-:Y:S02]  /*00a0*/  ULDC.64 UR4, c[0x0][0x198] ;  /* 0x0000660000047ab9 */ /* 0x000fe40000000a00 */
[----:B------:R-:W-:Y:S02]  /*00b0*/  UIADD3 UR6, UP0, UR4, 0xf0, URZ ;  /* 0x000000f004067890 */ /* 0x000fe4000ff1e03f */
[----:B------:R-:W-:Y:S02]  /*00c0*/  UIADD3 UR4, UP1, UR4, 0x1f0, URZ ;  /* 0x000001f004047890 */ /* 0x000fe4000ff3e03f */
[----:B------:R-:W-:Y:S02]  /*00d0*/  UIADD3.X UR7, URZ, UR5, URZ, UP0, !UPT ;  /* 0x000000053f077290 */ /* 0x000fe400087fe43f */
[----:B------:R-:W-:-:S07]  /*00e0*/  UIADD3.X UR5, URZ, UR5, URZ, UP1, !UPT ;  /* 0x000000053f057290 */ /* 0x000fce0008ffe43f */
[----:B------:R0:W-:Y:S02]  /*00f0*/  UTMACCTL.PF [UR6] ;  /* 0x00000000060079b9 */ /* 0x0001e40008040000 */
[----:B------:R0:W-:Y:S02]  /*0100*/  UTMACCTL.PF [UR4] ;  /* 0x00000000040079b9 */ /* 0x0001e40008040000 */
[----:B0-----:R-:W-:Y:S01]  /*0110*/  NOP ;  /* 0x0000000000007918 */ /* 0x001fe20000000000 */
.L_x_1:
[----:B------:R-:W-:Y:S05]  /*0120*/  BSYNC B0 ;  /* 0x0000000000007941 */ /* 0x000fea0003800000 */
.L_x_0:
[----:B------:R-:W0:Y:S02]  /*0130*/  SHFL.IDX PT, R2, R0, RZ, 0x1f ;  /* 0x00001fff00027589 */ /* 0x000e2400000e0000 */
[----:B0-----:R-:W-:-:S13]  /*0140*/  ISETP.NE.AND P0, PT, R2, RZ, PT ;  /* 0x000000ff0200720c */ /* 0x001fda0003f05270 */
[----:B------:R-:W-:Y:S05]  /*0150*/  @P0 BRA `(.L_x_2) ;  /* 0x0000000400440947 */ /* 0x000fea0003800000 */
[----:B------:R-:W-:Y:S01]  /*0160*/  ELECT P0, URZ, PT ;  /* 0x00000000003f782f */ /* 0x000fe20003800000 */
[----:B------:R-:W-:-:S12]  /*0170*/  BSSY B0, `(.L_x_2) ;  /* 0x000004f000007945 */ /* 0x000fd80003800000 */
[----:B------:R-:W-:Y:S05]  /*0180*/  @!P0 BRA `(.L_x_3) ;  /* 0x0000000400348947 */ /* 0x000fea0003800000 */
[----:B------:R-:W0:Y:S01]  /*0190*/  S2UR UR8, SR_CgaCtaId ;  /* 0x00000000000879c3 */ /* 0x000e220000008800 */
[----:B------:R-:W-:Y:S01]  /*01a0*/  UMOV UR4, 0x400 ;  /* 0x0000040000047882 */ /* 0x000fe20000000000 */
[----:B------:R-:W-:Y:S01]  /*01b0*/  UMOV UR5, 0x1 ;  /* 0x0000000100057882 */ /* 0x000fe20000000000 */
[----:B------:R-:W-:Y:S02]  /*01c0*/  UMOV UR6, 0x100 ;  /* 0x0000010000067882 */ /* 0x000fe40000000000 */
[----:B------:R-:W-:-:S04]  /*01d0*/  UIADD3 UR6, -UR6, 0x100000, URZ ;  /* 0x0010000006067890 */ /* 0x000fc8000fffe13f */
[----:B------:R-:W-:Y:S02]  /*01e0*/  USHF.L.U32 UR7, UR6, 0xb, URZ ;  /* 0x0000000b06077899 */ /* 0x000fe4000800063f */
[----:B------:R-:W-:Y:S02]  /*01f0*/  USHF.L.U32 UR6, UR6, 0x1, URZ ;  /* 0x0000000106067899 */ /* 0x000fe4000800063f */
[----:B0-----:R-:W-:Y:S02]  /*0200*/  ULEA UR8, UR8, UR4, 0x18 ;  /* 0x0000000408087291 */ /* 0x001fe4000f8ec03f */
[----:B------:R-:W-:-:S04]  /*0210*/  UIADD3 UR4, -UR5, 0x100000, URZ ;  /* 0x0010000005047890 */ /* 0x000fc8000fffe13f */
[----:B------:R-:W-:Y:S02]  /*0220*/  USHF.L.U32 UR5, UR4, 0xb, URZ ;  /* 0x0000000b04057899 */ /* 0x000fe4000800063f */
[----:B------:R-:W-:Y:S01]  /*0230*/  USHF.L.U32 UR4, UR4, 0x1, URZ ;  /* 0x0000000104047899 */ /* 0x000fe2000800063f */
[----:B------:R-:W0:Y:S11]  /*0240*/  FENCE.VIEW.ASYNC.S ;  /* 0x00000000000073c6 */ /* 0x000e360000000000 */
[----:B0-----:R0:W1:Y:S01]  /*0250*/  SYNCS.EXCH.64 URZ, [UR8], UR4 ;  /* 0x00000004083f75b2 */ /* 0x0010620008000100 */
[----:B------:R0:W2:Y:S01]  /*0260*/  SYNCS.EXCH.64 URZ, [UR8+0x100], UR6 ;  /* 0x00010006083f75b2 */ /* 0x0000a20008000100 */
[----:B------:R0:W3:Y:S01]  /*0270*/  SYNCS.EXCH.64 URZ, [UR8+0x8], UR4 ;  /* 0x00000804083f75b2 */ /* 0x0000e20008000100 */
[----:B------:R0:W4:Y:S01]  /*0280*/  SYNCS.EXCH.64 URZ, [UR8+0x108], UR6 ;  /* 0x00010806083f75b2 */ /* 0x0001220008000100 */
[----:B------:R0:W0:Y:S01]  /*0290*/  SYNCS.EXCH.64 URZ, [UR8+0x10], UR4 ;  /* 0x00001004083f75b2 */ /* 0x0000220008000100 */
        /* <DEDUP_REMOVED lines=59> */
[----:B-1234-:R-:W-:Y:S01]  /*0650*/  NOP ;  /* 0x0000000000007918 */ /* 0x01efe20000000000 */
.L_x_3:
[----:B0-----:R-:W-:Y:S05]  /*0660*/  BSYNC B0 ;  /* 0x0000000000007941 */ /* 0x001fea0003800000 */
.L_x_2:
[----:B------:R-:W0:Y:S01]  /*0670*/  SHFL.IDX PT, R0, R0, RZ, 0x1f ;  /* 0x00001fff00007589 */ /* 0x000e2200000e0000 */
[----:B------:R-:W-:Y:S01]  /*0680*/  ELECT P0, URZ, PT ;  /* 0x00000000003f782f */ /* 0x000fe20003800000 */
[----:B------:R-:W1:Y:S01]  /*0690*/  LDC R2, c[0x0][0x65c] ;  /* 0x00019700ff027b82 */ /* 0x000e620000000800 */
[----:B------:R-:W-:Y:S01]  /*06a0*/  UMOV UR4, 0x20 ;  /* 0x0000002000047882 */ /* 0x000fe20000000000 */
[----:B------:R-:W2:Y:S01]  /*06b0*/  S2R R3, SR_CTAID.Y ;  /* 0x0000000000037919 */ /* 0x000ea20000002600 */
[----:B------:R-:W-:Y:S01]  /*06c0*/  NOP ;  /* 0x0000000000007918 */ /* 0x000fe20000000000 */
[----:B------:R-:W-:Y:S01]  /*06d0*/  ISETP.NE.AND P2, PT, R10, RZ, PT ;  /* 0x000000ff0a00720c */ /* 0x000fe20003f45270 */
[----:B------:R-:W-:Y:S01]  /*06e0*/  NOP ;  /* 0x0000000000007918 */ /* 0x000fe20000000000 */
[----:B------:R-:W3:Y:S01]  /*06f0*/  S2R R6, SR_CTAID.X ;  /* 0x0000000000067919 */ /* 0x000ee20000002500 */
[----:B------:R-:W-:Y:S01]  /*0700*/  IMAD.MOV.U32 R7, RZ, RZ, RZ ;  /* 0x000000ffff077224 */ /* 0x000fe200078e00ff */
[----:B0-----:R-:W-:-:S02]  /*0710*/  ISETP.NE.OR P0, PT, R0, RZ, !P0 ;  /* 0x000000ff0000720c */ /* 0x001fc40004705670 */
[----:B-1----:R-:W-:-:S04]  /*0720*/  ISETP.NE.AND P3, PT, R2, 0x1, PT ;  /* 0x000000010200780c */ /* 0x002fc80003f65270 */
[----:B------:R-:W-:Y:S02]  /*0730*/  P2R R0, PR, RZ, 0x8 ;  /* 0x00000008ff007803 */ /* 0x000fe40000000000 */
[----:B------:R-:W-:-:S04]  /*0740*/  SHF.R.S32.HI R0, RZ, 0x1f, R5 ;  /* 0x0000001fff007819 */ /* 0x000fc80000011405 */
[----:B------:R-:W-:Y:S01]  /*0750*/  LEA.HI R0, R0, R5, RZ, 0x2 ;  /* 0x0000000500007211 */ /* 0x000fe200078f10ff */
[----:B------:R-:W-:Y:S01]  /*0760*/  VOTEU.ALL UP0, P0 ;  /* 0x00000000003f7886 */ /* 0x000fe20000000000 */
[----:B------:R-:W-:Y:S01]  /*0770*/  VOTEU.ALL UP1, P0 ;  /* 0x00000000003f7886 */ /* 0x000fe20000020000 */
[----:B------:R-:W3:Y:S01]  /*0780*/  @P3 LDC R17, c[0x0][0x10] ;  /* 0x00000400ff113b82 */ /* 0x000ee20000000800 */
[----:B------:R-:W-:Y:S01]  /*0790*/  LOP3.LUT R0, R0, 0xfffffffc, RZ, 0xc0, !PT ;  /* 0xfffffffc00007812 */ /* 0x000fe200078ec0ff */
[----:B--2---:R-:W-:Y:S01]  /*07a0*/  @P3 IMAD.MOV.U32 R8, RZ, RZ, R3 ;  /* 0x000000ffff083224 */ /* 0x004fe200078e0003 */
[----:B------:R-:W-:Y:S01]  /*07b0*/  @!UP0 UMOV UR6, 0x400 ;  /* 0x0000040000068882 */ /* 0x000fe20000000000 */
[----:B------:R-:W-:-:S04]  /*07c0*/  @!UP0 UIADD3 UR4, -UR4, 0x100000, URZ ;  /* 0x0010000004048890 */ /* 0x000fc8000fffe13f */
[----:B------:R-:W-:Y:S02]  /*07d0*/  @!UP0 USHF.L.U32 UR5, UR4, 0xb, URZ ;  /* 0x0000000b04058899 */ /* 0x000fe4000800063f */
[----:B------:R-:W-:Y:S01]  /*07e0*/  @!UP0 USHF.L.U32 UR4, UR4, 0x1, URZ ;  /* 0x0000000104048899 */ /* 0x000fe2000800063f */
[----:B------:R-:W-:Y:S02]  /*07f0*/  @P3 IMAD.MOV.U32 R9, RZ, RZ, RZ ;  /* 0x000000ffff093224 */ /* 0x000fe400078e00ff */
[----:B------:R-:W-:Y:S01]  /*0800*/  IMAD.IADD R0, R5, 0x1, -R0 ;  /* 0x0000000105007824 */ /* 0x000fe200078e0a00 */
[----:B------:R-:W0:Y:S01]  /*0810*/  @!UP0 S2UR UR7, SR_CgaCtaId ;  /* 0x00000000000789c3 */ /* 0x000e220000008800 */
[----:B------:R-:W-:-:S03]  /*0820*/  @P3 IMAD.MOV.U32 R5, RZ, RZ, RZ ;  /* 0x000000ffff053224 */ /* 0x000fc600078e00ff */
[----:B------:R-:W-:-:S04]  /*0830*/  ISETP.NE.AND P1, PT, R0, 0x3, PT ;  /* 0x000000030000780c */ /* 0x000fc80003f25270 */
[----:B------:R-:W1:Y:S01]  /*0840*/  @!P3 LDC R11, c[0x0][0xc] ;  /* 0x00000300ff0bbb82 */ /* 0x000e620000000800 */
[----:B---3--:R-:W-:-:S04]  /*0850*/  @P3 IMAD.WIDE.U32 R16, R6, R17, R8 ;  /* 0x0000001106103225 */ /* 0x008fc800078e0008 */
[----:B------:R-:W-:Y:S01]  /*0860*/  @P3 IMAD.IADD R17, R17, 0x1, R5 ;  /* 0x0000000111113824 */ /* 0x000fe200078e0205 */
[----:B------:R-:W-:Y:S01]  /*0870*/  LOP3.LUT R5, R4, 0x7f, RZ, 0xc0, !PT ;  /* 0x0000007f04057812 */ /* 0x000fe200078ec0ff */
[----:B0-----:R-:W-:Y:S01]  /*0880*/  @!UP0 ULEA UR8, UR7, UR6, 0x18 ;  /* 0x0000000607088291 */ /* 0x001fe2000f8ec03f */
[----:B------:R-:W-:Y:S02]  /*0890*/  VOTEU.ALL UP0, P0 ;  /* 0x00000000003f7886 */ /* 0x000fe40000000000 */
[----:B------:R-:W-:Y:S01]  /*08a0*/  ULDC UR6, c[0x0][0xc] ;  /* 0x0000030000067ab9 */ /* 0x000fe20000000800 */
[----:B------:R-:W-:Y:S01]  /*08b0*/  ISETP.EQ.OR P0, PT, R0, RZ, !P1 ;  /* 0x000000ff0000720c */ /* 0x000fe20004f02670 */
[----:B------:R-:W-:-:S03]  /*08c0*/  ULDC UR7, c[0x0][0x10] ;  /* 0x0000040000077ab9 */ /* 0x000fc60000000800 */
[C---:B------:R-:W-:Y:S01]  /*08d0*/  ISETP.EQ.AND P0, PT, R10.reuse, RZ, P0 ;  /* 0x000000ff0a00720c */ /* 0x040fe20000702270 */
[----:B------:R-:W-:Y:S02]  /*08e0*/  VIADD R10, R10, 0xffffffff ;  /* 0xffffffff0a0a7836 */ /* 0x000fe40000000000 */
[----:B-1----:R-:W-:Y:S01]  /*08f0*/  @!P3 IMAD.WIDE.U32 R8, R11, R3, R6 ;  /* 0x000000030b08b225 */ /* 0x002fe200078e0006 */
[----:B------:R-:W0:Y:S02]  /*0900*/  FENCE.VIEW.ASYNC.S ;  /* 0x00000000000073c6 */ /* 0x000e240000000000 */
[----:B0-----:R-:W0:Y:S01]  /*0910*/  @!UP0 SYNCS.EXCH.64 URZ, [UR8+0x210], UR4 ;  /* 0x00021004083f85b2 */ /* 0x001e220008000100 */
[----:B------:R-:W-:Y:S02]  /*0920*/  SEL R18, RZ, 0x1, !P0 ;  /* 0x00000001ff127807 */ /* 0x000fe40004000000 */
[----:B------:R-:W-:Y:S01]  /*0930*/  ISETP.GE.U32.AND P1, PT, R10, 0x2, PT ;  /* 0x000000020a00780c */ /* 0x000fe20003f26070 */
[----:B------:R-:W-:-:S02]  /*0940*/  @!P3 IMAD.MOV.U32 R16, RZ, RZ, R8 ;  /* 0x000000ffff10b224 */ /* 0x000fc400078e0008 */
[----:B------:R-:W-:Y:S01]  /*0950*/  @!P3 IMAD.MOV.U32 R17, RZ, RZ, R9 ;  /* 0x000000ffff11b224 */ /* 0x000fe200078e0009 */
[----:B------:R-:W-:Y:S01]  /*0960*/  SEL R18, R18, 0x2, P1 ;  /* 0x0000000212127807 */ /* 0x000fe20000800000 */
[----:B------:R1:W0:Y:S01]  /*0970*/  @!UP1 SYNCS.EXCH.64 URZ, [UR8+0x218], UR4 ;  /* 0x00021804083f95b2 */ /* 0x0002220008000100 */
[----:B------:R-:W-:Y:S01]  /*0980*/  NOP ;  /* 0x0000000000007918 */ /* 0x000fe20000000000 */
[----:B-1----:R-:W-:-:S03]  /*0990*/  UIMAD.WIDE.U32 UR4, UR6, UR7, URZ ;  /* 0x00000007060472a5 */ /* 0x002fc6000f8e003f */
[----:B------:R-:W-:Y:S02]  /*09a0*/  ULDC UR6, c[0x0][0x14] ;  /* 0x0000050000067ab9 */ /* 0x000fe40000000800 */
[----:B------:R-:W-:Y:S02]  /*09b0*/  UIMAD.WIDE.U32 UR36, UR4, UR6, URZ ;  /* 0x00000006042472a5 */ /* 0x000fe4000f8e003f */
[----:B------:R-:W-:-:S04]  /*09c0*/  UIMAD UR42, UR5, UR6, URZ ;  /* 0x00000006052a72a4 */ /* 0x000fc8000f8e023f */
[----:B------:R-:W-:Y:S01]  /*09d0*/  UIADD3 UR42, UR37, UR42, URZ ;  /* 0x0000002a252a7290 */ /* 0x000fe2000fffe03f */
[----:B0-----:R-:W-:Y:S06]  /*09e0*/  BAR.SYNC.DEFER_BLOCKING 0x0 ;  /* 0x0000000000007b1d */ /* 0x001fec0000010000 */
[----:B------:R-:W-:Y:S05]  /*09f0*/  @!P2 BRA `(.L_x_4) ;  /* 0x0000003400dca947 */ /* 0x000fea0003800000 */
[----:B------:R-:W-:-:S13]  /*0a00*/  ISETP.GT.U32.AND P0, PT, R10, 0x1, PT ;  /* 0x000000010a00780c */ /* 0x000fda0003f04070 */
[----:B------:R-:W-:Y:S05]  /*0a10*/  @P0 EXIT ;  /* 0x000000000000094d */ /* 0x000fea0003800000 */
[----:B------:R-:W-:Y:S01]  /*0a20*/  ULDC.64 UR4, c[0x0][0x650] ;  /* 0x0001940000047ab9 */ /* 0x000fe20000000a00 */
[----:B------:R-:W-:Y:S01]  /*0a30*/  PRMT R0, RZ, 0x7610, R0 ;  /* 0x00007610ff007816 */ /* 0x000fe20000000000 */
[----:B------:R-:W-:Y:S01]  /*0a40*/  IMAD.MOV.U32 R65, RZ, RZ, -0x1 ;  /* 0xffffffffff417424 */ /* 0x000fe200078e00ff */
[----:B------:R-:W-:Y:S01]  /*0a50*/  ISETP.GE.U32.AND P0, PT, R16, UR4, PT ;  /* 0x0000000410007c0c */ /* 0x000fe2000bf06070 */
[----:B------:R-:W-:Y:S02]  /*0a60*/  IMAD.MOV.U32 R66, RZ, RZ, -0x1 ;  /* 0xffffffffff427424 */ /* 0x000fe400078e00ff */
[----:B------:R-:W-:Y:S01]  /*0a70*/  IMAD.MOV.U32 R67, RZ, RZ, -0x1 ;  /* 0xffffffffff437424 */ /* 0x000fe200078e00ff */
[----:B------:R-:W-:-:S13]  /*0a80*/  ISETP.GE.U32.AND.EX P0, PT, R17, UR5, PT, P0 ;  /* 0x0000000511007c0c */ /* 0x000fda000bf06100 */
[----:B------:R-:W-:Y:S05]  /*0a90*/  @P0 BRA `(.L_x_5) ;  /* 0x0000000400540947 */ /* 0x000fea0003800000 */
[----:B------:R-:W0:Y:S01]  /*0aa0*/  LDC.64 R20, c[0x0][0x628] ;  /* 0x00018a00ff147b82 */ /* 0x000e220000000a00 */
[----:B------:R-:W-:Y:S02]  /*0ab0*/  IMAD.MOV.U32 R8, RZ, RZ, R16 ;  /* 0x000000ffff087224 */ /* 0x000fe400078e0010 */
[----:B------:R-:W-:-:S05]  /*0ac0*/  IMAD.MOV.U32 R9, RZ, RZ, R17 ;  /* 0x000000ffff097224 */ /* 0x000fca00078e0011 */
[----:B------:R-:W1:Y:S08]  /*0ad0*/  LDC R0, c[0x0][0x630] ;  /* 0x00018c00ff007b82 */ /* 0x000e700000000800 */
[----:B------:R-:W2:Y:S01]  /*0ae0*/  LDC.64 R22, c[0x0][0x620] ;  /* 0x00018800ff167b82 */ /* 0x000ea20000000a00 */
[----:B0-----:R-:W-:-:S04]  /*0af0*/  ISETP.NE.U32.AND P0, PT, R20, RZ, PT ;  /* 0x000000ff1400720c */ /* 0x001fc80003f05070 */
[----:B------:R-:W-:-:S13]  /*0b00*/  ISETP.NE.AND.EX P0, PT, R21, RZ, PT, P0 ;  /* 0x000000ff1500720c */ /* 0x000fda0003f05300 */
[----:B-12---:R-:W-:Y:S05]  /*0b10*/  @!P0 BRA `(.L_x_6) ;  /* 0x0000000000288947 */ /* 0x006fea0003800000 */
[----:B------:R-:W0:Y:S02]  /*0b20*/  LDC R13, c[0x0][0x634] ;  /* 0x00018d00ff0d7b82 */ /* 0x000e240000000800 */
[----:B0-----:R-:W-:-:S05]  /*0b30*/  IADD3 R13, P0, R16, R13, RZ ;  /* 0x0000000d100d7210 */ /* 0x001fca0007f1e0ff */
[----:B------:R-:W-:-:S04]  /*0b40*/  IMAD.X R15, RZ, RZ, R17, P0 ;  /* 0x000000ffff0f7224 */ /* 0x000fc800000e0611 */
[----:B------:R-:W-:-:S04]  /*0b50*/  IMAD.WIDE.U32 R8, R15, R20, RZ ;  /* 0x000000140f087225 */ /* 0x000fc800078e00ff */
[----:B------:R-:W-:-:S04]  /*0b60*/  IMAD.WIDE.U32 R10, P0, R13, R21, R8 ;  /* 0x000000150d0a7225 */ /* 0x000fc80007800008 */
[----:B------:R-:W-:-:S04]  /*0b70*/  IMAD.WIDE.U32 R8, R13, R20, RZ ;  /* 0x000000140d087225 */ /* 0x000fc800078e00ff */
[----:B------:R-:W-:Y:S01]  /*0b80*/  IMAD.X R13, RZ, RZ, RZ, P0 ;  /* 0x000000ffff0d7224 */ /* 0x000fe200000e06ff */
[----:B------:R-:W-:Y:S01]  /*0b90*/  IADD3 RZ, P0, R9, R10, RZ ;  /* 0x0000000a09ff7210 */ /* 0x000fe20007f1e0ff */
[----:B------:R-:W-:-:S04]  /*0ba0*/  IMAD.MOV.U32 R12, RZ, RZ, R11 ;  /* 0x000000ffff0c7224 */ /* 0x000fc800078e000b */
[----:B------:R-:W-:-:S08]  /*0bb0*/  IMAD.WIDE.U32.X R8, R15, R21, R12, P0 ;  /* 0x000000150f087225 */ /* 0x000fd000000e040c */
.L_x_6:
[-CC-:B------:R-:W-:Y:S01]  /*0bc0*/  SHF.R.U64 R67, R8, R0.reuse, R9.reuse ;  /* 0x0000000008437219 */ /* 0x180fe20000001209 */
[----:B------:R-:W0:Y:S01]  /*0bd0*/  LDC R12, c[0x0][0x618] ;  /* 0x00018600ff0c7b82 */ /* 0x000e220000000800 */
[----:B------:R-:W-:Y:S01]  /*0be0*/  SHF.R.U32.HI R7, RZ, R0, R9 ;  /* 0x00000000ff077219 */ /* 0x000fe20000011609 */
[----:B------:R-:W-:Y:S01]  /*0bf0*/  ULDC UR4, c[0x0][0x150] ;  /* 0x0000540000047ab9 */ /* 0x000fe20000000800 */
[----:B------:R-:W-:Y:S02]  /*0c00*/  IADD3 R11, P0, RZ, -R67, RZ ;  /* 0x80000043ff0b7210 */ /* 0x000fe40007f1e0ff */
[----:B------:R-:W-:-:S03]  /*0c10*/  I2FP.F32.U32 R0, R6 ;  /* 0x0000000600007245 */ /* 0x000fc60000201000 */
[----:B------:R-:W1:Y:S01]  /*0c20*/  LDC.64 R30, c[0x0][0x640] ;  /* 0x00019000ff1e7b82 */ /* 0x000e620000000a00 */
[----:B------:R-:W-:Y:S02]  /*0c30*/  IMAD.X R13, RZ, RZ, ~R7, P0 ;  /* 0x000000ffff0d7224 */ /* 0x000fe400000e0e07 */
[----:B------:R-:W-:Y:S01]  /*0c40*/  FMUL R0, R0, UR4 ;  /* 0x0000000400007c20 */ /* 0x000fe20008400000 */
[----:B------:R-:W-:Y:S01]  /*0c50*/  IMAD.WIDE.U32 R8, R11, R22, R16 ;  /* 0x000000160b087225 */ /* 0x000fe200078e0010 */
[----:B------:R-:W-:-:S03]  /*0c60*/  ULDC UR4, c[0x0][0x154] ;  /* 0x0000550000047ab9 */ /* 0x000fc60000000800 */
[----:B------:R-:W-:Y:S01]  /*0c70*/  IMAD R10, R13, R22, RZ ;  /* 0x000000160d0a7224 */ /* 0x000fe200078e02ff */
[----:B------:R-:W2:Y:S01]  /*0c80*/  LDC R7, c[0x0][0x144] ;  /* 0x00005100ff077b82 */ /* 0x000ea20000000800 */
[----:B------:R-:W3:Y:S02]  /*0c90*/  F2I.U32.TRUNC.NTZ R0, R0 ;  /* 0x0000000000007305 */ /* 0x000ee4000020f000 */
[----:B------:R-:W-:-:S04]  /*0ca0*/  IMAD R11, R11, R23, R10 ;  /* 0x000000170b0b7224 */ /* 0x000fc800078e020a */
[----:B------:R-:W-:Y:S01]  /*0cb0*/  IMAD.IADD R9, R9, 0x1, R11 ;  /* 0x0000000109097824 */ /* 0x000fe200078e020b */
[----:B------:R-:W4:Y:S01]  /*0cc0*/  LDC R24, c[0x0][0x608] ;  /* 0x00018200ff187b82 */ /* 0x000f220000000800 */
[----:B------:R-:W-:-:S03]  /*0cd0*/  IMAD.MOV.U32 R11, RZ, RZ, -0x1 ;  /* 0xffffffffff0b7424 */ /* 0x000fc600078e00ff */
[-CC-:B0-----:R-:W-:Y:S02]  /*0ce0*/  SHF.R.U64 R22, R8, R12.reuse, R9.reuse ;  /* 0x0000000c08167219 */ /* 0x181fe40000001209 */
[----:B------:R-:W-:Y:S02]  /*0cf0*/  I2FP.F32.U32 R8, R3 ;  /* 0x0000000300087245 */ /* 0x000fe40000201000 */
[----:B------:R-:W0:Y:S01]  /*0d00*/  LDC R28, c[0x0][0x658] ;  /* 0x00019600ff1c7b82 */ /* 0x000e220000000800 */
[----:B-1----:R-:W-:Y:S01]  /*0d10*/  ISETP.NE.U32.AND P0, PT, R30, RZ, PT ;  /* 0x000000ff1e00720c */ /* 0x002fe20003f05070 */
[----:B---3--:R-:W-:Y:S02]  /*0d20*/  IMAD.MOV R10, RZ, RZ, -R0 ;  /* 0x000000ffff0a7224 */ /* 0x008fe400078e0a00 */
[----:B------:R-:W-:Y:S01]  /*0d30*/  FMUL R8, R8, UR4 ;  /* 0x0000000408087c20 */ /* 0x000fe20008400000 */
[----:B------:R-:W-:Y:S02]  /*0d40*/  SHF.R.U32.HI R9, RZ, R12, R9 ;  /* 0x0000000cff097219 */ /* 0x000fe40000011609 */
[----:B------:R-:W-:Y:S01]  /*0d50*/  ISETP.NE.AND.EX P0, PT, R31, RZ, PT, P0 ;  /* 0x000000ff1f00720c */ /* 0x000fe20003f05300 */
[----:B------:R1:W3:Y:S01]  /*0d60*/  F2I.U32.TRUNC.NTZ R15, R8 ;  /* 0x00000008000f7305 */ /* 0x0002e2000020f000 */
[----:B------:R-:W1:Y:S01]  /*0d70*/  LDC R20, c[0x0][0x148] ;  /* 0x00005200ff147b82 */ /* 0x000e620000000800 */
[----:B--2---:R-:W-:-:S07]  /*0d80*/  IMAD R0, R7, R10, R6 ;  /* 0x0000000a07007224 */ /* 0x004fce00078e0206 */
[----:B------:R-:W2:Y:S01]  /*0d90*/  LDC R26, c[0x0][0x600] ;  /* 0x00018000ff1a7b82 */ /* 0x000ea20000000800 */
[-CC-:B----4-:R-:W-:Y:S02]  /*0da0*/  SHF.R.U64 R32, R22, R24.reuse, R9.reuse ;  /* 0x0000001816207219 */ /* 0x190fe40000001209 */
[----:B------:R-:W-:Y:S01]  /*0db0*/  SHF.R.U32.HI R7, RZ, R24, R9 ;  /* 0x00000018ff077219 */ /* 0x000fe20000011609 */
[----:B------:R-:W-:-:S04]  /*0dc0*/  IMAD.MOV.U32 R9, RZ, RZ, 0x1 ;  /* 0x00000001ff097424 */ /* 0x000fc800078e00ff */
[----:B------:R-:W4:Y:S01]  /*0dd0*/  LDC R21, c[0x0][0x648] ;  /* 0x00019200ff157b82 */ /* 0x000f220000000800 */
[-C--:B0-----:R-:W-:Y:S02]  /*0de0*/  SHF.L.U32 R6, R11, R28.reuse, RZ ;  /* 0x0000001c0b067219 */ /* 0x081fe400000006ff */
[--C-:B------:R-:W-:Y:S02]  /*0df0*/  SHF.R.U64 R24, R32, R28, R7.reuse ;  /* 0x0000001c20187219 */ /* 0x100fe40000001207 */
[----:B------:R-:W-:Y:S02]  /*0e00*/  LOP3.LUT R13, RZ, R6, RZ, 0x33, !PT ;  /* 0x00000006ff0d7212 */ /* 0x000fe400078e33ff */
[-C--:B------:R-:W-:Y:S01]  /*0e10*/  SHF.R.U32.HI R7, RZ, R28.reuse, R7 ;  /* 0x0000001cff077219 */ /* 0x080fe20000011607 */
[----:B------:R-:W0:Y:S01]  /*0e20*/  LDC R23, c[0x0][0x638] ;  /* 0x00018e00ff177b82 */ /* 0x000e220000000800 */
[----:B------:R-:W-:Y:S01]  /*0e30*/  SHF.L.U32 R12, R9, R28, RZ ;  /* 0x0000001c090c7219 */ /* 0x000fe200000006ff */
[----:B------:R-:W-:-:S06]  /*0e40*/  IMAD.MOV.U32 R6, RZ, RZ, R24 ;  /* 0x000000ffff067224 */ /* 0x000fcc00078e0018 */
[----:B------:R-:W0:Y:S01]  /*0e50*/  LDC R65, c[0x0][0x610] ;  /* 0x00018400ff417b82 */ /* 0x000e220000000800 */
[----:B-1-3--:R-:W-:Y:S05]  /*0e60*/  @!P0 BRA `(.L_x_7) ;  /* 0x0000000000288947 */ /* 0x00afea0003800000 */
[----:B------:R-:W1:Y:S02]  /*0e70*/  LDC R11, c[0x0][0x64c] ;  /* 0x00019300ff0b7b82 */ /* 0x000e640000000800 */
[----:B-1----:R-:W-:-:S05]  /*0e80*/  IADD3 R11, P0, R24, R11, RZ ;  /* 0x0000000b180b7210 */ /* 0x002fca0007f1e0ff */
        /* <DEDUP_REMOVED lines=8> */
.L_x_7:
[----:B----4-:R-:W-:Y:S01]  /*0f10*/  SHF.R.U64 R6, R6, R21, R7 ;  /* 0x0000001506067219 */ /* 0x010fe20000001207 */
[----:B--2---:R-:W-:Y:S01]  /*0f20*/  VIADD R7, R26, 0xffffffff ;  /* 0xffffffff1a077836 */ /* 0x004fe20000000000 */
[----:B------:R-:W-:Y:S01]  /*0f30*/  LOP3.LUT R13, R32, R13, RZ, 0xc0, !PT ;  /* 0x0000000d200d7212 */ /* 0x000fe200078ec0ff */
[----:B------:R-:W-:Y:S02]  /*0f40*/  IMAD.MOV R15, RZ, RZ, -R15 ;  /* 0x000000ffff0f7224 */ /* 0x000fe400078e0a0f */
[----:B------:R-:W-:Y:S02]  /*0f50*/  IMAD.MOV R8, RZ, RZ, -R6 ;  /* 0x000000ffff087224 */ /* 0x000fe400078e0a06 */
[----:B------:R-:W-:Y:S01]  /*0f60*/  IMAD R13, R12, R6, R13 ;  /* 0x000000060c0d7224 */ /* 0x000fe200078e020d */
[----:B------:R-:W-:Y:S01]  /*0f70*/  LOP3.LUT R6, R22, R7, RZ, 0xc0, !PT ;  /* 0x0000000716067212 */ /* 0x000fe200078ec0ff */
[----:B------:R-:W-:Y:S02]  /*0f80*/  @P3 IMAD R0, R20, R15, R3 ;  /* 0x0000000f14003224 */ /* 0x000fe400078e0203 */
[----:B0-----:R-:W-:-:S02]  /*0f90*/  IMAD R3, R8, R23, R24 ;  /* 0x0000001708037224 */ /* 0x001fc400078e0218 */
[----:B------:R-:W-:Y:S02]  /*0fa0*/  IMAD R65, R13, R65, R0 ;  /* 0x000000410d417224 */ /* 0x000fe400078e0200 */
[----:B------:R-:W-:Y:S02]  /*0fb0*/  IMAD R6, R3, R26, R6 ;  /* 0x0000001a03067224 */ /* 0x000fe400078e0206 */
[----:B------:R-:W-:-:S03]  /*0fc0*/  IMAD.MOV.U32 R0, RZ, RZ, 0x1 ;  /* 0x00000001ff007424 */ /* 0x000fc600078e00ff */
[----:B------:R-:W-:Y:S02]  /*0fd0*/  SEL R66, R6, R65, !P3 ;  /* 0x0000004106427207 */ /* 0x000fe40005800000 */
[----:B------:R-:W-:-:S07]  /*0fe0*/  SEL R65, R65, R6, !P3 ;  /* 0x0000000641417207 */ /* 0x000fce0005800000 */
.L_x_5:
[----:B------:R-:W-:-:S08]  /*0ff0*/  NOP ;  /* 0x0000000000007918 */ /* 0x000fd00000000000 */
[----:B------:R-:W0:Y:S02]  /*1000*/  USETMAXREG.TRY_ALLOC.CTAPOOL UP0, 0xe8 ;  /* 0x000000e8000079c8 */ /* 0x000e240008000600 */
[----:B0-----:R-:W-:-:S13]  /*1010*/  PLOP3.LUT P0, PT, PT, PT, UP0, 0x80, 0x0 ;  /* 0x000000000000781c */ /* 0x001fda0003f0f008 */
[----:B------:R-:W-:Y:S05]  /*1020*/  @!P0 BRA `(.L_x_5) ;  /* 0xfffffffc00f08947 */ /* 0x000fea000383ffff */
[----:B------:R-:W-:Y:S01]  /*1030*/  ULDC.64 UR4, c[0x0][0x598] ;  /* 0x0001660000047ab9 */ /* 0x000fe20000000a00 */
[----:B------:R-:W-:Y:S01]  /*1040*/  ULDC.64 UR38, c[0x0][0x208] ;  /* 0x0000820000267ab9 */ /* 0x000fe20000000a00 */
[----:B------:R-:W-:-:S04]  /*1050*/  ISETP.NE.U32.AND P0, PT, RZ, UR4, PT ;  /* 0x00000004ff007c0c */ /* 0x000fc8000bf05070 */
[----:B------:R-:W-:-:S13]  /*1060*/  ISETP.NE.AND.EX P0, PT, RZ, UR5, PT, P0 ;  /* 0x00000005ff007c0c */ /* 0x000fda000bf05300 */
[----:B------:R-:W-:Y:S05]  /*1070*/  @!P0 BRA `(.L_x_8) ;  /* 0x00000000001c8947 */ /* 0x000fea0003800000 */
[----:B------:R-:W0:Y:S02]  /*1080*/  LDC.64 R6, c[0x0][0x598] ;  /* 0x00016600ff067b82 */ /* 0x000e240000000a00 */
[----:B0-----:R-:W2:Y:S02]  /*1090*/  LDG.E.64 R6, desc[UR38][R6.64] ;  /* 0x0000002606067981 */ /* 0x001ea4000c1e1b00 */
[----:B--2---:R-:W-:-:S04]  /*10a0*/  ISETP.NE.U32.AND P0, PT, R6, RZ, PT ;  /* 0x000000ff0600720c */ /* 0x004fc80003f05070 */
[----:B------:R-:W-:-:S13]  /*10b0*/  ISETP.NE.AND.EX P0, PT, R7, RZ, PT, P0 ;  /* 0x000000ff0700720c */ /* 0x000fda0003f05300 */
[----:B------:R-:W-:Y:S05]  /*10c0*/  @!P0 BRA `(.L_x_8) ;  /* 0x0000000000088947 */ /* 0x000fea0003800000 */
[----:B------:R0:W5:Y:S01]  /*10d0*/  LD.E R19, desc[UR38][R6.64] ;  /* 0x0000002606137980 */ /* 0x000162000c101900 */
[----:B------:R-:W-:Y:S05]  /*10e0*/  BRA `(.L_x_9) ;  /* 0x0000000000247947 */ /* 0x000fea0003800000 */
.L_x_8:
[----:B------:R-:W-:Y:S02]  /*10f0*/  ULDC.64 UR4, c[0x0][0x588] ;  /* 0x0001620000047ab9 */ /* 0x000fe40000000a00 */
[----:B------:R-:W-:-:S04]  /*1100*/  ISETP.NE.U32.AND P0, PT, RZ, UR4, PT ;  /* 0x00000004ff007c0c */ /* 0x000fc8000bf05070 */
[----:B------:R-:W-:-:S13]  /*1110*/  ISETP.NE.AND.EX P0, PT, RZ, UR5, PT, P0 ;  /* 0x00000005ff007c0c */ /* 0x000fda000bf05300 */
[----:B------:R-:W-:Y:S05]  /*1120*/  @!P0 BRA `(.L_x_10) ;  /* 0x00000000000c8947 */ /* 0x000fea0003800000 */
[----:B------:R-:W0:Y:S02]  /*1130*/  LDC.64 R6, c[0x0][0x588] ;  /* 0x00016200ff067b82 */ /* 0x000e240000000a00 */
[----:B0-----:R1:W5:Y:S01]  /*1140*/  LDG.E R19, desc[UR38][R6.64] ;  /* 0x0000002606137981 */ /* 0x001362000c1e1900 */
[----:B------:R-:W-:Y:S05]  /*1150*/  BRA `(.L_x_9) ;  /* 0x0000000000087947 */ /* 0x000fea0003800000 */
.L_x_10:
[----:B------:R-:W-:Y:S02]  /*1160*/  ULDC UR4, c[0x0][0x580] ;  /* 0x0001600000047ab9 */ /* 0x000fe40000000800 */
[----:B------:R-:W-:-:S07]  /*1170*/  IMAD.U32 R19, RZ, RZ, UR4 ;  /* 0x00000004ff137e24 */ /* 0x000fce000f8e00ff */
.L_x_9:
[----:B------:R-:W-:Y:S02]  /*1180*/  ULDC.64 UR4, c[0x0][0x5a0] ;  /* 0x0001680000047ab9 */ /* 0x000fe40000000a00 */
[----:B------:R-:W-:-:S04]  /*1190*/  ISETP.NE.U32.AND P0, PT, RZ, UR4, PT ;  /* 0x00000004ff007c0c */ /* 0x000fc8000bf05070 */
[----:B------:R-:W-:-:S13]  /*11a0*/  ISETP.NE.AND.EX P0, PT, RZ, UR5, PT, P0 ;  /* 0x00000005ff007c0c */ /* 0x000fda000bf05300 */
[----:B------:R-:W-:Y:S05]  /*11b0*/  @!P0 BRA `(.L_x_11) ;  /* 0x00000000001c8947 */ /* 0x000fea0003800000 */
[----:B01----:R-:W0:Y:S02]  /*11c0*/  LDC.64 R6, c[0x0][0x5a0] ;  /* 0x00016800ff067b82 */ /* 0x003e240000000a00 */
[----:B0-----:R-:W2:Y:S02]  /*11d0*/  LDG.E.64 R6, desc[UR38][R6.64] ;  /* 0x0000002606067981 */ /* 0x001ea4000c1e1b00 */
[----:B--2---:R-:W-:-:S04]  /*11e0*/  ISETP.NE.U32.AND P0, PT, R6, RZ, PT ;  /* 0x000000ff0600720c */ /* 0x004fc80003f05070 */
[----:B------:R-:W-:-:S13]  /*11f0*/  ISETP.NE.AND.EX P0, PT, R7, RZ, PT, P0 ;  /* 0x000000ff0700720c */ /* 0x000fda0003f05300 */
[----:B------:R-:W-:Y:S05]  /*1200*/  @!P0 BRA `(.L_x_11) ;  /* 0x0000000000088947 */ /* 0x000fea0003800000 */
[----:B------:R0:W5:Y:S01]  /*1210*/  LD.E R56, desc[UR38][R6.64] ;  /* 0x0000002606387980 */ /* 0x000162000c101900 */
[----:B------:R-:W-:Y:S05]  /*1220*/  BRA `(.L_x_12) ;  /* 0x0000000000247947 */ /* 0x000fea0003800000 */
.L_x_11:
[----:B------:R-:W-:Y:S02]  /*1230*/  ULDC.64 UR4, c[0x0][0x590] ;  /* 0x0001640000047ab9 */ /* 0x000fe40000000a00 */
[----:B------:R-:W-:-:S04]  /*1240*/  ISETP.NE.U32.AND P0, PT, RZ, UR4, PT ;  /* 0x00000004ff007c0c */ /* 0x000fc8000bf05070 */
[----:B------:R-:W-:-:S13]  /*1250*/  ISETP.NE.AND.EX P0, PT, RZ, UR5, PT, P0 ;  /* 0x00000005ff007c0c */ /* 0x000fda000bf05300 */
[----:B------:R-:W-:Y:S05]  /*1260*/  @!P0 BRA `(.L_x_13) ;  /* 0x00000000000c8947 */ /* 0x000fea0003800000 */
[----:B------:R-:W2:Y:S02]  /*1270*/  LDC.64 R56, c[0x0][0x590] ;  /* 0x00016400ff387b82 */ /* 0x000ea40000000a00 */
[----:B--2---:R2:W5:Y:S01]  /*1280*/  LDG.E R56, desc[UR38][R56.64] ;  /* 0x0000002638387981 */ /* 0x004562000c1e1900 */
[----:B------:R-:W-:Y:S05]  /*1290*/  BRA `(.L_x_12) ;  /* 0x0000000000087947 */ /* 0x000fea0003800000 */
.L_x_13:
[----:B------:R-:W-:Y:S02]  /*12a0*/  ULDC UR4, c[0x0][0x584] ;  /* 0x0001610000047ab9 */ /* 0x000fe40000000800 */
[----:B------:R-:W-:-:S07]  /*12b0*/  IMAD.U32 R56, RZ, RZ, UR4 ;  /* 0x00000004ff387e24 */ /* 0x000fce000f8e00ff */
.L_x_12:
[----:B------:R-:W-:-:S13]  /*12c0*/  LOP3.LUT P0, RZ, R0, 0xff, RZ, 0xc0, !PT ;  /* 0x000000ff00ff7812 */ /* 0x000fda000780c0ff */
[----:B------:R-:W-:Y:S05]  /*12d0*/  @!P0 EXIT ;  /* 0x000000000000894d */ /* 0x000fea0003800000 */
[----:B------:R-:W3:Y:S01]  /*12e0*/  LDC R58, c[0x0][0x658] ;  /* 0x00019600ff3a7b82 */ /* 0x000ee20000000800 */
[----:B------:R-:W-:Y:S01]  /*12f0*/  LOP3.LUT R14, R14, 0x1, RZ, 0xc0, !PT ;  /* 0x000000010e0e7812 */ /* 0x000fe200078ec0ff */
[----:B------:R-:W-:Y:S01]  /*1300*/  ULDC.64 UR6, c[0x0][0x288] ;  /* 0x0000a20000067ab9 */ /* 0x000fe20000000a00 */
[----:B------:R-:W-:Y:S01]  /*1310*/  SHF.R.U32.HI R0, RZ, 0x2, R4 ;  /* 0x00000002ff007819 */ /* 0x000fe20000011604 */
[----:B------:R-:W-:Y:S01]  /*1320*/  UIADD3 UR4, UR7, 0x1f, URZ ;  /* 0x0000001f07047890 */ /* 0x000fe2000fffe03f */
[----:B------:R-:W-:Y:S01]  /*1330*/  SHF.R.U32.HI R5, RZ, 0x1, R5 ;  /* 0x00000001ff057819 */ /* 0x000fe20000011605 */
[----:B------:R-:W-:Y:S01]  /*1340*/  IMAD.SHL.U32 R3, R14, 0x40, RZ ;  /* 0x000000400e037824 */ /* 0x000fe200078e00ff */
[----:B------:R-:W-:Y:S01]  /*1350*/  LOP3.LUT R0, R0, 0x7, RZ, 0xc0, !PT ;  /* 0x0000000700007812 */ /* 0x000fe200078ec0ff */
[----:B------:R-:W4:Y:S01]  /*1360*/  LDC R61, c[0x0][0x600] ;  /* 0x00018000ff3d7b82 */ /* 0x000f220000000800 */
[----:B------:R-:W-:Y:S01]  /*1370*/  USHF.R.S32.HI UR5, URZ, 0x1f, UR4 ;  /* 0x0000001f3f057899 */ /* 0x000fe20008011404 */
[----:B------:R-:W-:Y:S01]  /*1380*/  LOP3.LUT R5, R5, 0x30, RZ, 0xc0, !PT ;  /* 0x0000003005057812 */ /* 0x000fe200078ec0ff */
[----:B01----:R-:W-:Y:S01]  /*1390*/  IMAD.MOV.U32 R7, RZ, RZ, 0x1 ;  /* 0x00000001ff077424 */ /* 0x003fe200078e00ff */
[--C-:B------:R-:W-:Y:S01]  /*13a0*/  LOP3.LUT R22, R3, 0x40, R0.reuse, 0xe2, !PT ;  /* 0x0000004003167812 */ /* 0x100fe200078ee200 */
[----:B------:R-:W-:Y:S01]  /*13b0*/  ULEA.HI UR5, UR5, UR4, URZ, 0x5 ;  /* 0x0000000405057291 */ /* 0x000fe2000f8f283f */
[-C--:B------:R-:W-:Y:S01]  /*13c0*/  IADD3 R3, RZ, -R5.reuse, -R0 ;  /* 0x80000005ff037210 */ /* 0x080fe20007ffe800 */
[----:B------:R-:W-:Y:S01]  /*13d0*/  IMAD.U32 R6, RZ, RZ, UR6 ;  /* 0x00000006ff067e24 */ /* 0x000fe2000f8e00ff */
[----:B------:R-:W-:Y:S01]  /*13e0*/  LOP3.LUT R22, R22, R5, RZ, 0xfc, !PT ;  /* 0x0000000516167212 */ /* 0x000fe200078efcff */
[----:B------:R-:W-:Y:S01]  /*13f0*/  USHF.R.S32.HI UR43, URZ, 0x5, UR5 ;  /* 0x000000053f2b7899 */ /* 0x000fe20008011405 */
[----:B------:R-:W-:Y:S01]  /*1400*/  IMAD.MOV.U32 R5, RZ, RZ, -0x1 ;  /* 0xffffffffff057424 */ /* 0x000fe200078e00ff */
[----:B--2---:R-:W-:Y:S01]  /*1410*/  LOP3.LUT R57, R4, 0x3, RZ, 0xc0, !PT ;  /* 0x0000000304397812 */ /* 0x004fe200078ec0ff */
[----:B------:R-:W-:Y:S01]  /*1420*/  IMAD R3, R14, -0x40, R3 ;  /* 0xffffffc00e037824 */ /* 0x000fe200078e0203 */
[----:B------:R-:W-:Y:S01]  /*1430*/  UISETP.LT.AND UP0, UPT, UR43, 0x1, UPT ;  /* 0x000000012b00788c */ /* 0x000fe2000bf01270 */
[C---:B------:R-:W-:Y:S01]  /*1440*/  LOP3.LUT R60, R4.reuse, 0x80, RZ, 0xc0, !PT ;  /* 0x00000080043c7812 */ /* 0x040fe200078ec0ff */
[----:B------:R-:W-:Y:S01]  /*1450*/  ULDC UR4, c[0x0][0x284] ;  /* 0x0000a10000047ab9 */ /* 0x000fe20000000800 */
[-C--:B---3--:R-:W-:Y:S01]  /*1460*/  SHF.L.U32 R5, R5, R58.reuse, RZ ;  /* 0x0000003a05057219 */ /* 0x088fe200000006ff */
[----:B------:R-:W-:Y:S01]  /*1470*/  USEL UR44, UR43, 0x1, UP0 ;  /* 0x000000012b2c7887 */ /* 0x000fe20008000000 */
[----:B------:R-:W-:Y:S01]  /*1480*/  IMAD R57, R57, -0x2, R6 ;  /* 0xfffffffe39397824 */ /* 0x000fe200078e0206 */
[----:B------:R-:W-:Y:S01]  /*1490*/  SHF.L.U32 R58, R7, R58, RZ ;  /* 0x0000003a073a7219 */ /* 0x000fe200000006ff */
[----:B------:R-:W-:Y:S01]  /*14a0*/  IMAD.SHL.U32 R59, R4, 0x2, RZ ;  /* 0x00000002043b7824 */ /* 0x000fe200078e00ff */
[----:B------:R-:W-:Y:S01]  /*14b0*/  SHF.R.U32.HI R60, RZ, 0x7, R60 ;  /* 0x00000007ff3c7819 */ /* 0x000fe2000001163c */
[----:B------:R-:W-:Y:S01]  /*14c0*/  VIADD R63, R3, UR4 ;  /* 0x00000004033f7c36 */ /* 0x000fe20008000000 */
[----:B------:R-:W-:Y:S01]  /*14d0*/  LOP3.LUT R62, RZ, R5, RZ, 0x33, !PT ;  /* 0x00000005ff3e7212 */ /* 0x000fe200078e33ff */
[----:B----4-:R-:W-:Y:S01]  /*14e0*/  VIADD R61, R61, 0xffffffff ;  /* 0xffffffff3d3d7836 */ /* 0x010fe20000000000 */
[----:B------:R-:W-:Y:S01]  /*14f0*/  UIADD3 UR44, UR43, -UR44, URZ ;  /* 0x8000002c2b2c7290 */ /* 0x000fe2000fffe03f */
[----:B------:R-:W-:Y:S01]  /*1500*/  IMAD.MOV.U32 R23, RZ, RZ, RZ ;  /* 0x000000ffff177224 */ /* 0x000fe200078e00ff */
[----:B------:R-:W-:Y:S01]  /*1510*/  UMOV UR40, URZ ;  /* 0x0000003f00287c82 */ /* 0x000fe20008000000 */
[----:B------:R-:W-:-:S09]  /*1520*/  UMOV UR41, URZ ;  /* 0x0000003f00297c82 */ /* 0x000fd20008000000 */
.L_x_99:
[----:B------:R-:W0:Y:S01]  /*1530*/  SHFL.IDX PT, R0, R60, RZ, 0x1f ;  /* 0x00001fff3c007589 */ /* 0x000e2200000e0000 */
[----:B------:R-:W1:Y:S01]  /*1540*/  S2UR UR7, SR_CgaCtaId ;  /* 0x00000000000779c3 */ /* 0x000e620000008800 */
[----:B------:R-:W-:Y:S01]  /*1550*/  UMOV UR6, 0x400 ;  /* 0x0000040000067882 */ /* 0x000fe20000000000 */
[----:B0-----:R-:W-:Y:S01]  /*1560*/  R2UR UR4, R0 ;  /* 0x00000000000472ca */ /* 0x001fe200000e0000 */
[----:B-1----:R-:W-:-:S12]  /*1570*/  ULEA UR46, UR7, UR6, 0x18 ;  /* 0x00000006072e7291 */ /* 0x002fd8000f8ec03f */
[----:B------:R-:W-:-:S04]  /*1580*/  ULEA.HI UR5, UR4, UR4, URZ, 0x1 ;  /* 0x0000000404057291 */ /* 0x000fc8000f8f083f */
[----:B------:R-:W-:-:S04]  /*1590*/  ULOP3.LUT UR5, UR5, 0x1ffffe, URZ, 0xc0, !UPT ;  /* 0x001ffffe05057892 */ /* 0x000fc8000f8ec03f */
[----:B------:R-:W-:-:S03]  /*15a0*/  UIADD3 UR5, UR4, -UR5, URZ ;  /* 0x8000000504057290 */ /* 0x000fc6000fffe03f */
[----:B------:R-:W-:Y:S01]  /*15b0*/  ULDC UR4, c[0x0][0x28c] ;  /* 0x0000a30000047ab9 */ /* 0x000fe20000000800 */
[----:B------:R-:W-:Y:S01]  /*15c0*/  ULEA UR5, UR5, UR46, 0xb ;  /* 0x0000002e05057291 */ /* 0x000fe2000f8e583f */
[----:B------:R-:W-:-:S03]  /*15d0*/  ISETP.LT.AND P0, PT, RZ, UR4, PT ;  /* 0x00000004ff007c0c */ /* 0x000fc6000bf01270 */
[----:B------:R-:W-:-:S04]  /*15e0*/  UIADD3 UR5, UR5, 0x300, URZ ;  /* 0x0000030005057890 */ /* 0x000fc8000fffe03f */
[----:B------:R-:W-:-:S04]  /*15f0*/  USHF.R.U32.HI UR5, URZ, 0x4, UR5 ;  /* 0x000000043f057899 */ /* 0x000fc80008011605 */
[----:B------:R-:W-:-:S04]  /*1600*/  ULOP3.LUT UR5, UR5, 0x3fff, URZ, 0xc0, !UPT ;  /* 0x00003fff05057892 */ /* 0x000fc8000f8ec03f */
[----:B------:R-:W-:Y:S01]  /*1610*/  ULOP3.LUT UR45, UR5, 0x10000, URZ, 0xfc, !UPT ;  /* 0x00010000052d7892 */ /* 0x000fe2000f8efc3f */
[----:B--234-:R-:W-:Y:S11]  /*1620*/  @P0 BRA `(.L_x_14) ;  /* 0x0000000000400947 */ /* 0x01cff60003800000 */
[----:B------:R-:W-:Y:S01]  /*1630*/  MOV R0, 0x0 ;  /* 0x0000000000007802 */ /* 0x000fe20000000f00 */
[----:B------:R-:W-:Y:S01]  /*1640*/  ULDC.64 UR4, c[0x4][0x68] ;  /* 0x01001a0000047ab9 */ /* 0x000fe20000000a00 */
[----:B------:R-:W-:Y:S01]  /*1650*/  ULDC.64 UR6, c[0x4][0x8] ;  /* 0x0100020000067ab9 */ /* 0x000fe20000000a00 */
[----:B------:R-:W-:Y:S01]  /*1660*/  IMAD.U32 R4, RZ, RZ, UR4 ;  /* 0x00000004ff047e24 */ /* 0x000fe2000f8e00ff */
[----:B------:R0:W1:Y:S01]  /*1670*/  LDC.64 R14, c[0x4][R0] ;  /* 0x01000000000e7b82 */ /* 0x0000620000000a00 */
[----:B------:R-:W-:Y:S01]  /*1680*/  IMAD.U32 R5, RZ, RZ, UR5 ;  /* 0x00000005ff057e24 */ /* 0x000fe2000f8e00ff */
[----:B------:R-:W-:Y:S01]  /*1690*/  ULDC.64 UR4, c[0x4][0x70] ;  /* 0x01001c0000047ab9 */ /* 0x000fe20000000a00 */
[----:B------:R-:W-:Y:S02]  /*16a0*/  IMAD.U32 R10, RZ, RZ, UR6 ;  /* 0x00000006ff0a7e24 */ /* 0x000fe4000f8e00ff */
[----:B------:R-:W-:Y:S02]  /*16b0*/  IMAD.U32 R6, RZ, RZ, UR4 ;  /* 0x00000004ff067e24 */ /* 0x000fe4000f8e00ff */
[----:B------:R-:W-:-:S02]  /*16c0*/  IMAD.U32 R7, RZ, RZ, UR5 ;  /* 0x00000005ff077e24 */ /* 0x000fc4000f8e00ff */
[----:B------:R-:W-:Y:S02]  /*16d0*/  IMAD.U32 R11, RZ, RZ, UR7 ;  /* 0x00000007ff0b7e24 */ /* 0x000fe4000f8e00ff */
[----:B------:R-:W-:Y:S02]  /*16e0*/  IMAD.MOV.U32 R8, RZ, RZ, 0x1e1 ;  /* 0x000001e1ff087424 */ /* 0x000fe400078e00ff */
[----:B------:R-:W-:Y:S02]  /*16f0*/  IMAD.MOV.U32 R12, RZ, RZ, 0x1 ;  /* 0x00000001ff0c7424 */ /* 0x000fe400078e00ff */
[----:B0-----:R-:W-:-:S07]  /*1700*/  IMAD.MOV.U32 R13, RZ, RZ, RZ ;  /* 0x000000ffff0d7224 */ /* 0x001fce00078e00ff */
[----:B------:R-:W-:-:S07]  /*1710*/  LEPC R20, `(.L_x_14) ;  /* 0x000000001014794e */ /* 0x000fce0000000000 */
[----:B-1---5:R-:W-:Y:S05]  /*1720*/  CALL.ABS.NOINC R14 ;  /* 0x000000000e007343 */ /* 0x022fea0003c00000 */
.L_x_14:
[----:B------:R-:W-:-:S04]  /*1730*/  LOP3.LUT R0, R18, 0x1, RZ, 0xfc, !PT ;  /* 0x0000000112007812 */ /* 0x000fc800078efcff */
[----:B------:R-:W-:-:S13]  /*1740*/  ISETP.NE.AND P0, PT, R0, 0x3, PT ;  /* 0x000000030000780c */ /* 0x000fda0003f05270 */
[----:B------:R-:W-:Y:S05]  /*1750*/  @!P0 BRA `(.L_x_15) ;  /* 0x0000000000048947 */ /* 0x000fea0003800000 */
[----:B------:R-:W-:Y:S01]  /*1760*/  BPT.TRAP 0x1 ;  /* 0x000000040000795c */ /* 0x000fe20000300000 */
.L_x_15:
[----:B------:R-:W-:Y:S02]  /*1770*/  IMAD.U32 R3, RZ, RZ, UR41 ;  /* 0x00000029ff037e24 */ /* 0x000fe4000f8e00ff */
[----:B------:R-:W-:-:S03]  /*1780*/  IMAD.U32 R0, RZ, RZ, UR40 ;  /* 0x00000028ff007e24 */ /* 0x000fc6000f8e00ff */
[----:B------:R-:W-:Y:S02]  /*1790*/  LEA R3, R3, UR46, 0x3 ;  /* 0x0000002e03037c11 */ /* 0x000fe4000f8e18ff */
[----:B------:R-:W-:-:S04]  /*17a0*/  SHF.L.U32 R0, R0, 0x1f, RZ ;  /* 0x0000001f00007819 */ /* 0x000fc800000006ff */
[----:B------:R0:W1:Y:S01]  /*17b0*/  SYNCS.PHASECHK.TRANS64.TRYWAIT P1, [R3+URZ], R0 ;  /* 0x00000000030075a7 */ /* 0x000062000802017f */
[----:B------:R-:W-:Y:S05]  /*17c0*/  @!P0 BRA `(.L_x_16) ;  /* 0x0000000000048947 */ /* 0x000fea0003800000 */
[----:B------:R-:W-:Y:S01]  /*17d0*/  BPT.TRAP 0x1 ;  /* 0x000000040000795c */ /* 0x000fe20000300000 */
.L_x_16:
[----:B------:R-:W-:-:S05]  /*17e0*/  IMAD.U32 R4, RZ, RZ, UR44 ;  /* 0x0000002cff047e24 */ /* 0x000fca000f8e00ff */
[----:B------:R-:W-:Y:S01]  /*17f0*/  ISETP.GE.AND P2, PT, R4, 0x1, PT ;  /* 0x000000010400780c */ /* 0x000fe20003f46270 */
[----:B-1----:R-:W-:-:S12]  /*1800*/  @P1 BRA `(.L_x_17) ;  /* 0x0000000000081947 */ /* 0x002fd80003800000 */
[----:B------:R-:W1:Y:S02]  /*1810*/  SYNCS.PHASECHK.TRANS64.TRYWAIT P1, [R3+URZ], R0 ;  /* 0x00000000030075a7 */ /* 0x000e64000802017f */
[----:B-1----:R-:W-:Y:S05]  /*1820*/  @!P1 BRA `(.L_x_18) ;  /* 0x0000004c00b89947 */ /* 0x002fea0003800000 */
.L_x_17:
[----:B------:R-:W-:Y:S05]  /*1830*/  WARPSYNC.ALL ;  /* 0x0000000000007948 */ /* 0x000fea0003800000 */
[----:B------:R-:W-:Y:S01]  /*1840*/  UIADD3 UR4, UR46, 0x30300, URZ ;  /* 0x000303002e047890 */ /* 0x000fe2000fffe03f */
[----:B------:R-:W-:Y:S01]  /*1850*/  WARPGROUP.ARRIVE ;  /* 0x00000000000079c5 */ /* 0x000fe20000000000 */
[----:B------:R-:W-:Y:S01]  /*1860*/  UMOV UR5, 0xc0000010 ;  /* 0xc000001000057882 */ /* 0x000fe20000000000 */
[----:B------:R-:W-:Y:S01]  /*1870*/  UMOV UR7, 0xc0000010 ;  /* 0xc000001000077882 */ /* 0x000fe20000000000 */
[----:B------:R-:W-:-:S04]  /*1880*/  USHF.R.U32.HI UR4, URZ, 0x4, UR4 ;  /* 0x000000043f047899 */ /* 0x000fc80008011604 */
[----:B------:R-:W-:-:S04]  /*1890*/  ULOP3.LUT UR4, UR4, 0x3fff, URZ, 0xc0, !UPT ;  /* 0x00003fff04047892 */ /* 0x000fc8000f8ec03f */
[----:B------:R-:W-:Y:S02]  /*18a0*/  ULOP3.LUT UR11, UR4, 0x10000, URZ, 0xfc, !UPT ;  /* 0x00010000040b7892 */ /* 0x000fe4000f8efc3f */
[----:B------:R-:W-:Y:S02]  /*18b0*/  UIMAD UR4, UR41, 0x180, UR45 ;  /* 0x00000180290478a4 */ /* 0x000fe4000f8e022d */
[----:B------:R-:W-:Y:S02]  /*18c0*/  ULEA UR6, UR41, UR11, 0x6 ;  /* 0x0000000b29067291 */ /* 0x000fe4000f8e303f */
[----:B------:R-:W-:-:S07]  /*18d0*/  UIADD3 UR8, UR4, 0x100, URZ ;  /* 0x0000010004087890 */ /* 0x000fce000fffe03f */
[----:B------:R-:W-:Y:S01]  /*18e0*/  IGMMA.64x32x32.S8.S8 R40, gdesc[UR4], RZ, !UPT, gsb0 ;  /* 0x01200000042879f1 */ /* 0x000fe2000c0410ff */
[----:B------:R-:W-:Y:S01]  /*18f0*/  UMOV UR4, UR8 ;  /* 0x0000000800047c82 */ /* 0x000fe20008000000 */
[----:B------:R-:W-:Y:S01]  /*1900*/  UMOV UR5, 0xc0000010 ;  /* 0xc000001000057882 */ /* 0x000fe20000000000 */
[----:B------:R-:W-:Y:S02]  /*1910*/  WARPGROUP.DEPBAR.LE gsb0, 0x0 ;  /* 0x00008000000079c5 */ /* 0x000fe40000010000 */
[----:B------:R-:W-:-:S06]  /*1920*/  WARPGROUP.ARRIVE ;  /* 0x00000000000079c5 */ /* 0x000fcc0000000000 */
[----:B------:R-:W-:Y:S03]  /*1930*/  IGMMA.64x32x32.S8.S8 R24, gdesc[UR4], RZ, !UPT, gsb0 ;  /* 0x01200000041879f1 */ /* 0x000fe6000c0410ff */
[----:B------:R-:W-:Y:S02]  /*1940*/  WARPGROUP.DEPBAR.LE gsb0, 0x0 ;  /* 0x00008000000079c5 */ /* 0x000fe40000010000 */
[----:B------:R-:W-:Y:S05]  /*1950*/  @!P2 BRA `(.L_x_19) ;  /* 0x0000000000d8a947 */ /* 0x000fea0003800000 */
[----:B------:R-:W-:Y:S01]  /*1960*/  UIADD3 UR4, UR41, 0x1, URZ ;  /* 0x0000000129047890 */ /* 0x000fe2000fffe03f */
[----:B01----:R-:W-:Y:S01]  /*1970*/  IMAD.U32 R0, RZ, RZ, UR44 ;  /* 0x0000002cff007e24 */ /* 0x003fe2000f8e00ff */
[----:B------:R-:W-:Y:S02]  /*1980*/  UMOV UR9, UR41 ;  /* 0x0000002900097c82 */ /* 0x000fe40008000000 */
[----:B------:R-:W-:-:S04]  /*1990*/  UISETP.NE.AND UP0, UPT, UR4, 0x20, UPT ;  /* 0x000000200400788c */ /* 0x000fc8000bf05270 */
[----:B------:R-:W-:Y:S02]  /*19a0*/  USEL UR5, URZ, 0x1, UP0 ;  /* 0x000000013f057887 */ /* 0x000fe40008000000 */
[----:B------:R-:W-:Y:S02]  /*19b0*/  USEL UR8, UR4, URZ, UP0 ;  /* 0x0000003f04087287 */ /* 0x000fe40008000000 */
[----:B------:R-:W-:-:S06]  /*19c0*/  ULOP3.LUT UR5, UR40, UR5, URZ, 0x3c, !UPT ;  /* 0x0000000528057292 */ /* 0x000fcc000f8e3c3f */
[----:B------:R-:W-:-:S07]  /*19d0*/  IMAD.U32 R5, RZ, RZ, UR5 ;  /* 0x00000005ff057e24 */ /* 0x000fce000f8e00ff */
.L_x_26:
[----:B01----:R-:W-:Y:S05]  /*19e0*/  @!P0 BRA `(.L_x_20) ;  /* 0x0000000000048947 */ /* 0x003fea0003800000 */
[----:B------:R-:W-:Y:S01]  /*19f0*/  BPT.TRAP 0x1 ;  /* 0x000000040000795c */ /* 0x000fe20000300000 */
.L_x_20:
[----:B------:R-:W0:Y:S01]  /*1a00*/  S2UR UR5, SR_CgaCtaId ;  /* 0x00000000000579c3 */ /* 0x000e220000008800 */
[----:B------:R-:W-:Y:S01]  /*1a10*/  UMOV UR4, 0x400 ;  /* 0x0000040000047882 */ /* 0x000fe20000000000 */
[----:B------:R-:W-:Y:S01]  /*1a20*/  SHF.L.U32 R3, R5, 0x1f, RZ ;  /* 0x0000001f05037819 */ /* 0x000fe200000006ff */
[----:B0-----:R-:W-:-:S04]  /*1a30*/  ULEA UR12, UR5, UR4, 0x18 ;  /* 0x00000004050c7291 */ /* 0x001fc8000f8ec03f */
[----:B------:R-:W-:-:S09]  /*1a40*/  ULEA UR4, UR8, UR12, 0x3 ;  /* 0x0000000c08047291 */ /* 0x000fd2000f8e183f */
[----:B------:R0:W1:Y:S01]  /*1a50*/  SYNCS.PHASECHK.TRANS64.TRYWAIT P1, [UR4], R3 ;  /* 0x00000003ff0075a7 */ /* 0x0000620008020144 */
[----:B------:R-:W-:Y:S05]  /*1a60*/  @!P0 BRA `(.L_x_21) ;  /* 0x0000000000048947 */ /* 0x000fea0003800000 */
[----:B------:R-:W-:Y:S01]  /*1a70*/  BPT.TRAP 0x1 ;  /* 0x000000040000795c */ /* 0x000fe20000300000 */
.L_x_21:
[----:B-1----:R-:W-:Y:S05]  /*1a80*/  @P1 BRA `(.L_x_22) ;  /* 0x0000000000081947 */ /* 0x002fea0003800000 */
[----:B------:R-:W1:Y:S02]  /*1a90*/  SYNCS.PHASECHK.TRANS64.TRYWAIT P1, [UR4], R3 ;  /* 0x00000003ff0075a7 */ /* 0x000e640008020144 */
[----:B-1----:R-:W-:Y:S05]  /*1aa0*/  @!P1 BRA `(.L_x_23) ;  /* 0x0000004c002c9947 */ /* 0x002fea0003800000 */
.L_x_22:
[----:B------:R-:W-:Y:S01]  /*1ab0*/  ULEA UR6, UR8, UR11, 0x6 ;  /* 0x0000000b08067291 */ /* 0x000fe2000f8e303f */
[----:B------:R-:W-:Y:S01]  /*1ac0*/  WARPGROUP.ARRIVE ;  /* 0x00000000000079c5 */ /* 0x000fe20000000000 */
[----:B------:R-:W-:Y:S01]  /*1ad0*/  UIMAD UR4, UR8, 0x180, UR45 ;  /* 0x00000180080478a4 */ /* 0x000fe2000f8e022d */
[----:B------:R-:W-:Y:S01]  /*1ae0*/  UMOV UR7, 0xc0000010 ;  /* 0xc000001000077882 */ /* 0x000fe20000000000 */
[----:B------:R-:W-:Y:S02]  /*1af0*/  UMOV UR5, 0xc0000010 ;  /* 0xc000001000057882 */ /* 0x000fe40000000000 */
[----:B------:R-:W-:-:S05]  /*1b00*/  UIADD3 UR10, UR4, 0x100, URZ ;  /* 0x00000100040a7890 */ /* 0x000fca000fffe03f */
[----:B------:R-:W-:Y:S01]  /*1b10*/  IGMMA.64x32x32.S8.S8 R40, gdesc[UR4], R40, gsb0 ;  /* 0x01200000042879f1 */ /* 0x000fe20008041028 */
[----:B------:R-:W-:Y:S01]  /*1b20*/  UMOV UR5, 0xc0000010 ;  /* 0xc000001000057882 */ /* 0x000fe20000000000 */
[----:B------:R-:W-:Y:S01]  /*1b30*/  UMOV UR4, UR10 ;  /* 0x0000000a00047c82 */ /* 0x000fe20008000000 */
[----:B------:R-:W-:Y:S02]  /*1b40*/  WARPGROUP.DEPBAR.LE gsb0, 0x0 ;  /* 0x00008000000079c5 */ /* 0x000fe40000010000 */
[----:B------:R-:W-:-:S06]  /*1b50*/  WARPGROUP.ARRIVE ;  /* 0x00000000000079c5 */ /* 0x000fcc0000000000 */
[----:B------:R-:W-:Y:S03]  /*1b60*/  IGMMA.64x32x32.S8.S8 R24, gdesc[UR4], R24, gsb0 ;  /* 0x01200000041879f1 */ /* 0x000fe60008041018 */
[----:B------:R-:W-:Y:S02]  /*1b70*/  WARPGROUP.DEPBAR.LE gsb0, 0x0 ;  /* 0x00008000000079c5 */ /* 0x000fe40000010000 */
[----:B------:R-:W-:Y:S05]  /*1b80*/  @!P0 BRA `(.L_x_24) ;  /* 0x0000000000048947 */ /* 0x000fea0003800000 */
[----:B------:R-:W-:Y:S01]  /*1b90*/  BPT.TRAP 0x1 ;  /* 0x000000040000795c */ /* 0x000fe20000300000 */
.L_x_24:
[----:B------:R-:W-:Y:S01]  /*1ba0*/  ULEA UR4, UR9, UR12, 0x3 ;  /* 0x0000000c09047291 */ /* 0x000fe2000f8e183f */
[----:B------:R-:W-:-:S03]  /*1bb0*/  ISETP.GT.U32.AND P1, PT, R18, 0x1, PT ;  /* 0x000000011200780c */ /* 0x000fc60003f24070 */
[----:B------:R-:W-:-:S04]  /*1bc0*/  UIADD3 UR4, UR4, 0x100, URZ ;  /* 0x0000010004047890 */ /* 0x000fc8000fffe03f */
[----:B------:R-:W-:-:S09]  /*1bd0*/  UPRMT UR4, URZ, 0x654, UR4 ;  /* 0x000006543f047896 */ /* 0x000fd20008000004 */
[----:B------:R-:W-:Y:S01]  /*1be0*/  SYNCS.ARRIVE.TRANS64.RED.A1T0 RZ, [UR4], RZ ;  /* 0x000000ffffff79a7 */ /* 0x000fe20008100404 */
[----:B------:R-:W-:Y:S05]  /*1bf0*/  @P1 BRA `(.L_x_25) ;  /* 0x0000000000041947 */ /* 0x000fea0003800000 */
[----:B------:R-:W-:Y:S01]  /*1c00*/  BPT.TRAP 0x1 ;  /* 0x000000040000795c */ /* 0x000fe20000300000 */
.L_x_25:
[----:B------:R-:W-:Y:S01]  /*1c10*/  UIADD3 UR8, UR8, 0x1, URZ ;  /* 0x0000000108087890 */ /* 0x000fe2000fffe03f */
[C---:B------:R-:W-:Y:S01]  /*1c20*/  ISETP.GT.AND P1, PT, R0.reuse, 0x1, PT ;  /* 0x000000010000780c */ /* 0x040fe20003f24270 */
[----:B------:R-:W-:Y:S01]  /*1c30*/  UIADD3 UR9, UR9, 0x1, URZ ;  /* 0x0000000109097890 */ /* 0x000fe2000fffe03f */
[----:B------:R-:W-:Y:S01]  /*1c40*/  VIADD R0, R0, 0xffffffff ;  /* 0xffffffff00007836 */ /* 0x000fe20000000000 */
[----:B------:R-:W-:Y:S02]  /*1c50*/  UISETP.NE.AND UP0, UPT, UR8, 0x20, UPT ;  /* 0x000000200800788c */ /* 0x000fe4000bf05270 */
[----:B------:R-:W-:Y:S02]  /*1c60*/  UISETP.NE.AND UP1, UPT, UR9, 0x20, UPT ;  /* 0x000000200900788c */ /* 0x000fe4000bf25270 */
[----:B------:R-:W-:Y:S02]  /*1c70*/  USEL UR4, URZ, 0x1, UP0 ;  /* 0x000000013f047887 */ /* 0x000fe40008000000 */
[----:B------:R-:W-:-:S02]  /*1c80*/  USEL UR8, UR8, URZ, UP0 ;  /* 0x0000003f08087287 */ /* 0x000fc40008000000 */
[----:B------:R-:W-:Y:S02]  /*1c90*/  USEL UR9, UR9, URZ, UP1 ;  /* 0x0000003f09097287 */ /* 0x000fe40008800000 */
[----:B------:R-:W-:Y:S01]  /*1ca0*/  LOP3.LUT R5, R5, UR4, RZ, 0x3c, !PT ;  /* 0x0000000405057c12 */ /* 0x000fe2000f8e3cff */
[----:B------:R-:W-:Y:S09]  /*1cb0*/  @P1 BRA `(.L_x_26) ;  /* 0xfffffffc00481947 */ /* 0x000ff2000383ffff */
.L_x_19:
[----:B01----:R-:W0:Y:S02]  /*1cc0*/  LDC R0, c[0x0][0x28c] ;  /* 0x0000a300ff007b82 */ /* 0x003e240000000800 */
[----:B0-----:R-:W-:-:S13]  /*1cd0*/  ISETP.GE.AND P1, PT, R0, 0x1, PT ;  /* 0x000000010000780c */ /* 0x001fda0003f26270 */
[----:B------:R-:W-:Y:S05]  /*1ce0*/  @!P1 BRA `(.L_x_27) ;  /* 0x0000000000389947 */ /* 0x000fea0003800000 */
[----:B------:R-:W-:Y:S05]  /*1cf0*/  @!P0 BRA `(.L_x_28) ;  /* 0x0000000000048947 */ /* 0x000fea0003800000 */
[----:B------:R-:W-:Y:S01]  /*1d00*/  BPT.TRAP 0x1 ;  /* 0x000000040000795c */ /* 0x000fe20000300000 */
.L_x_28:
[----:B------:R-:W0:Y:S01]  /*1d10*/  S2UR UR6, SR_CgaCtaId ;  /* 0x00000000000679c3 */ /* 0x000e220000008800 */
[----:B------:R-:W-:Y:S01]  /*1d20*/  UIADD3 UR4, UR44, UR41, URZ ;  /* 0x000000292c047290 */ /* 0x000fe2000fffe03f */
[----:B------:R-:W-:Y:S01]  /*1d30*/  ISETP.GT.U32.AND P0, PT, R18, 0x1, PT ;  /* 0x000000011200780c */ /* 0x000fe20003f04070 */
[----:B------:R-:W-:Y:S02]  /*1d40*/  UMOV UR5, 0x400 ;  /* 0x0000040000057882 */ /* 0x000fe40000000000 */
[----:B------:R-:W-:-:S04]  /*1d50*/  USHF.L.U32 UR4, UR4, 0x3, URZ ;  /* 0x0000000304047899 */ /* 0x000fc8000800063f */
[----:B------:R-:W-:Y:S02]  /*1d60*/  ULOP3.LUT UR4, UR4, 0xf8, URZ, 0xc0, !UPT ;  /* 0x000000f804047892 */ /* 0x000fe4000f8ec03f */
[----:B0-----:R-:W-:-:S04]  /*1d70*/  ULEA UR5, UR6, UR5, 0x18 ;  /* 0x0000000506057291 */ /* 0x001fc8000f8ec03f */
[----:B------:R-:W-:-:S04]  /*1d80*/  UIADD3 UR4, UR5, 0x100, UR4 ;  /* 0x0000010005047890 */ /* 0x000fc8000fffe004 */
[----:B------:R-:W-:-:S09]  /*1d90*/  UPRMT UR4, URZ, 0x654, UR4 ;  /* 0x000006543f047896 */ /* 0x000fd20008000004 */
[----:B------:R-:W-:Y:S01]  /*1da0*/  SYNCS.ARRIVE.TRANS64.RED.A1T0 RZ, [UR4], RZ ;  /* 0x000000ffffff79a7 */ /* 0x000fe20008100404 */
[----:B------:R-:W-:Y:S05]  /*1db0*/  @P0 BRA `(.L_x_27) ;  /* 0x0000000000040947 */ /* 0x000fea0003800000 */
[----:B------:R-:W-:Y:S01]  /*1dc0*/  BPT.TRAP 0x1 ;  /* 0x000000040000795c */ /* 0x000fe20000300000 */
.L_x_27:
[----:B------:R-:W-:Y:S01]  /*1dd0*/  IMAD.SHL.U32 R66, R66, 0x20, RZ ;  /* 0x0000002042427824 */ /* 0x000fe200078e00ff */
[----:B------:R-:W-:Y:S01]  /*1de0*/  ULDC UR4, c[0x0][0x288] ;  /* 0x0000a20000047ab9 */ /* 0x000fe20000000800 */
[----:B------:R-:W-:Y:S02]  /*1df0*/  IMAD R12, R65, 0xc0, RZ ;  /* 0x000000c0410c7824 */ /* 0x000fe400078e02ff */
[----:B------:R-:W-:Y:S01]  /*1e00*/  IMAD.MOV.U32 R0, RZ, RZ, -0x1 ;  /* 0xffffffffff007424 */ /* 0x000fe200078e00ff */
[----:B------:R-:W-:Y:S01]  /*1e10*/  ISETP.GE.AND P0, PT, R66, UR4, PT ;  /* 0x0000000442007c0c */ /* 0x000fe2000bf06270 */
[----:B------:R-:W-:-:S03]  /*1e20*/  ULDC UR4, c[0x0][0x284] ;  /* 0x0000a10000047ab9 */ /* 0x000fc60000000800 */
[----:B------:R-:W-:-:S13]  /*1e30*/  ISETP.GE.OR P0, PT, R12, UR4, P0 ;  /* 0x000000040c007c0c */ /* 0x000fda0008706670 */
[----:B------:R-:W-:Y:S05]  /*1e40*/  @P0 BRA `(.L_x_29) ;  /* 0x0000001c001c0947 */ /* 0x000fea0003800000 */
[----:B------:R-:W0:Y:S01]  /*1e50*/  LDC.64 R20, c[0x0][0x5c8] ;  /* 0x00017200ff147b82 */ /* 0x000e220000000a00 */
[----:B------:R-:W-:Y:S01]  /*1e60*/  SHF.R.S32.HI R70, RZ, 0x1f, R67 ;  /* 0x0000001fff467819 */ /* 0x000fe20000011443 */
[----:B------:R-:W-:Y:S01]  /*1e70*/  ULDC.64 UR4, c[0x0][0x5d0] ;  /* 0x0001740000047ab9 */ /* 0x000fe20000000a00 */
[----:B------:R-:W-:Y:S01]  /*1e80*/  LOP3.LUT R14, R66, 0x6, R59, 0xf8, !PT ;  /* 0x00000006420e7812 */ /* 0x000fe200078ef83b */
[----:B------:R-:W-:Y:S01]  /*1e90*/  IMAD.WIDE R68, R65, 0xc0, R22 ;  /* 0x000000c041447825 */ /* 0x000fe200078e0216 */
[----:B------:R-:W-:Y:S02]  /*1ea0*/  BSSY B0, `(.L_x_29) ;  /* 0x00001c1000007945 */ /* 0x000fe40003800000 */
[----:B------:R-:W-:Y:S01]  /*1eb0*/  SHF.R.S32.HI R15, RZ, 0x1f, R14 ;  /* 0x0000001fff0f7819 */ /* 0x000fe2000001140e */
[----:B------:R-:W-:Y:S02]  /*1ec0*/  IMAD R4, R70, UR4, RZ ;  /* 0x0000000446047c24 */ /* 0x000fe4000f8e02ff */
[----:B------:R-:W-:-:S02]  /*1ed0*/  IMAD.IADD R75, R63, 0x1, -R12 ;  /* 0x000000013f4b7824 */ /* 0x000fc400078e0a0c */
[C---:B------:R-:W-:Y:S02]  /*1ee0*/  IMAD R3, R67.reuse, UR5, R4 ;  /* 0x0000000543037c24 */ /* 0x040fe4000f8e0204 */
[----:B------:R-:W-:Y:S01]  /*1ef0*/  IMAD.WIDE.U32 R4, R67, UR4, R14 ;  /* 0x0000000443047c25 */ /* 0x000fe2000f8e000e */
[----:B------:R-:W-:-:S03]  /*1f00*/  ULDC.64 UR4, c[0x0][0x5c0] ;  /* 0x0001700000047ab9 */ /* 0x000fc60000000a00 */
[----:B------:R-:W-:Y:S02]  /*1f10*/  IMAD.IADD R5, R5, 0x1, R3 ;  /* 0x0000000105057824 */ /* 0x000fe400078e0203 */
[----:B------:R-:W-:Y:S02]  /*1f20*/  IMAD.IADD R78, R57, 0x1, -R66 ;  /* 0x00000001394e7824 */ /* 0x000fe400078e0a42 */
[-C--:B0-----:R-:W-:Y:S02]  /*1f30*/  IMAD R3, R69, R20.reuse, RZ ;  /* 0x0000001445037224 */ /* 0x081fe400078e02ff */
[----:B------:R-:W-:-:S04]  /*1f40*/  IMAD.WIDE.U32 R4, R68, R20, R4 ;  /* 0x0000001444047225 */ /* 0x000fc800078e0004 */
[----:B------:R-:W-:Y:S01]  /*1f50*/  IMAD R7, R68, R21, R3 ;  /* 0x0000001544077224 */ /* 0x000fe200078e0203 */
[----:B------:R-:W-:Y:S01]  /*1f60*/  IADD3 R10, P0, R4, UR4, RZ ;  /* 0x00000004040a7c10 */ /* 0x000fe2000ff1e0ff */
[----:B------:R-:W-:-:S03]  /*1f70*/  IMAD.SHL.U32 R3, R20, 0x8, RZ ;  /* 0x0000000814037824 */ /* 0x000fc600078e00ff */
[----:B------:R-:W-:Y:S02]  /*1f80*/  IADD3.X R11, R5, UR5, R7, P0, !PT ;  /* 0x00000005050b7c10 */ /* 0x000fe400087fe407 */
[CC--:B------:R-:W-:Y:S02]  /*1f90*/  LEA R6, P0, R20.reuse, R10.reuse, 0x7 ;  /* 0x0000000a14067211 */ /* 0x0c0fe400078038ff */
[C-C-:B------:R-:W-:Y:S02]  /*1fa0*/  SHF.L.U64.HI R5, R20.reuse, 0x3, R21.reuse ;  /* 0x0000000314057819 */ /* 0x140fe40000010215 */
[----:B------:R-:W-:Y:S02]  /*1fb0*/  LEA.HI.X R7, R20, R11, R21, 0x7, P0 ;  /* 0x0000000b14077211 */ /* 0x000fe400000f3c15 */
[----:B-----5:R-:W-:Y:S02]  /*1fc0*/  ISETP.NE.AND P0, PT, R56, RZ, PT ;  /* 0x000000ff3800720c */ /* 0x020fe40003f05270 */
[----:B------:R-:W-:-:S02]  /*1fd0*/  IADD3 R8, P1, R3, R10, RZ ;  /* 0x0000000a03087210 */ /* 0x000fc40007f3e0ff */
[----:B------:R-:W-:-:S03]  /*1fe0*/  IADD3 R4, P2, R3, R6, RZ ;  /* 0x0000000603047210 */ /* 0x000fc60007f5e0ff */
[C---:B------:R-:W-:Y:S02]  /*1ff0*/  IMAD.X R9, R5.reuse, 0x1, R11, P1 ;  /* 0x0000000105097824 */ /* 0x040fe400008e060b */
[----:B------:R-:W-:-:S04]  /*2000*/  IMAD.X R5, R5, 0x1, R7, P2 ;  /* 0x0000000105057824 */ /* 0x000fc800010e0607 */
[----:B------:R-:W-:Y:S05]  /*2010*/  @!P0 BRA `(.L_x_30) ;  /* 0x0000001400148947 */ /* 0x000fea0003800000 */
[----:B------:R-:W0:Y:S01]  /*2020*/  LDC.64 R76, c[0x0][0x5b0] ;  /* 0x00016c00ff4c7b82 */ /* 0x000e220000000a00 */
[----:B------:R-:W-:Y:S01]  /*2030*/  ULDC.64 UR4, c[0x0][0x5b8] ;  /* 0x00016e0000047ab9 */ /* 0x000fe20000000a00 */
[----:B------:R-:W-:Y:S01]  /*2040*/  ISETP.GE.AND P0, PT, R75, 0x1, PT ;  /* 0x000000014b00780c */ /* 0x000fe20003f06270 */
[----:B------:R-:W-:Y:S01]  /*2050*/  IMAD R20, R70, UR4, RZ ;  /* 0x0000000446147c24 */ /* 0x000fe2000f8e02ff */
[----:B------:R-:W-:Y:S01]  /*2060*/  BSSY B1, `(.L_x_31) ;  /* 0x0000010000017945 */ /* 0x000fe20003800000 */
[C---:B------:R-:W-:Y:S01]  /*2070*/  IMAD.WIDE.U32 R70, R67.reuse, UR4, R14 ;  /* 0x0000000443467c25 */ /* 0x040fe2000f8e000e */
[----:B------:R-:W-:Y:S02]  /*2080*/  ISETP.LT.OR P3, PT, R78, 0x1, !P0 ;  /* 0x000000014e00780c */ /* 0x000fe40004761670 */
[----:B------:R-:W1:Y:S01]  /*2090*/  LDC.64 R12, c[0x0][0x5a8] ;  /* 0x00016a00ff0c7b82 */ /* 0x000e620000000a00 */
[----:B------:R-:W-:Y:S02]  /*20a0*/  IMAD R15, R67, UR5, R20 ;  /* 0x00000005430f7c24 */ /* 0x000fe4000f8e0214 */
[----:B------:R-:W-:-:S02]  /*20b0*/  IMAD.MOV.U32 R14, RZ, RZ, R70 ;  /* 0x000000ffff0e7224 */ /* 0x000fc400078e0046 */
[----:B------:R-:W-:Y:S02]  /*20c0*/  IMAD.IADD R15, R71, 0x1, R15 ;  /* 0x00000001470f7824 */ /* 0x000fe400078e020f */
[-C--:B0-----:R-:W-:Y:S01]  /*20d0*/  IMAD R3, R69, R76.reuse, RZ ;  /* 0x0000004c45037224 */ /* 0x081fe200078e02ff */
[----:B------:R-:W-:Y:S01]  /*20e0*/  SHF.L.U64.HI R67, R76, 0x3, R77 ;  /* 0x000000034c437819 */ /* 0x000fe2000001024d */
[----:B------:R-:W-:-:S04]  /*20f0*/  IMAD.WIDE.U32 R20, R68, R76, R14 ;  /* 0x0000004c44147225 */ /* 0x000fc800078e000e */
[----:B------:R-:W-:Y:S01]  /*2100*/  IMAD R65, R68, R77, R3 ;  /* 0x0000004d44417224 */ /* 0x000fe200078e0203 */
[----:B-1----:R-:W-:Y:S01]  /*2110*/  IADD3 R72, P1, R20, R12, RZ ;  /* 0x0000000c14487210 */ /* 0x002fe20007f3e0ff */
[----:B------:R-:W-:-:S03]  /*2120*/  IMAD.SHL.U32 R66, R76, 0x8, RZ ;  /* 0x000000084c427824 */ /* 0x000fc600078e00ff */
[----:B------:R-:W-:Y:S01]  /*2130*/  IADD3.X R73, R13, R21, R65, P1, !PT ;  /* 0x000000150d497210 */ /* 0x000fe20000ffe441 */
[----:B------:R-:W-:Y:S08]  /*2140*/  @P3 BRA `(.L_x_32) ;  /* 0x0000000000043947 */ /* 0x000ff00003800000 */
[----:B------:R0:W5:Y:S02]  /*2150*/  LDG.E.U8 R64, desc[UR38][R72.64] ;  /* 0x0000002648407981 */ /* 0x000164000c1e1100 */
.L_x_32:
[----:B------:R-:W-:Y:S05]  /*2160*/  BSYNC B1 ;  /* 0x0000000000017941 */ /* 0x000fea0003800000 */
.L_x_31:
[----:B-----5:R-:W-:Y:S01]  /*2170*/  LOP3.LUT R3, R64, 0xffff, RZ, 0xc0, !PT ;  /* 0x0000ffff40037812 */ /* 0x020fe200078ec0ff */
[----:B------:R-:W-:Y:S01]  /*2180*/  IMAD.WIDE.U32 R20, R68, R76, R66 ;  /* 0x0000004c44147225 */ /* 0x000fe200078e0042 */
[----:B------:R-:W-:Y:S01]  /*2190*/  ISETP.LT.OR P4, PT, R78, 0x2, !P0 ;  /* 0x000000024e00780c */ /* 0x000fe20004781670 */
[----:B------:R-:W-:Y:S01]  /*21a0*/  BSSY B1, `(.L_x_33) ;  /* 0x000000e000017945 */ /* 0x000fe20003800000 */
[----:B------:R-:W-:Y:S01]  /*21b0*/  PRMT R3, R3, 0x8880, RZ ;  /* 0x0000888003037816 */ /* 0x000fe200000000ff */
[----:B------:R-:W-:Y:S01]  /*21c0*/  IMAD.IADD R21, R65, 0x1, R21 ;  /* 0x0000000141157824 */ /* 0x000fe200078e0215 */
[----:B------:R-:W-:Y:S02]  /*21d0*/  IADD3 R20, P2, P5, R70, R12, R20 ;  /* 0x0000000c46147210 */ /* 0x000fe40007d5e014 */
[----:B------:R-:W-:Y:S01]  /*21e0*/  ISETP.GE.AND P1, PT, R75, 0x9, PT ;  /* 0x000000094b00780c */ /* 0x000fe20003f26270 */
[----:B------:R-:W-:Y:S01]  /*21f0*/  IMAD R74, R3, R56, RZ ;  /* 0x00000038034a7224 */ /* 0x000fe200078e02ff */
[----:B------:R-:W-:-:S02]  /*2200*/  IADD3.X R21, R15, R13, R21, P2, P5 ;  /* 0x0000000d0f157210 */ /* 0x000fc400017ea415 */
[----:B------:R-:W-:Y:S01]  /*2210*/  ISETP.LT.OR P2, PT, R78, 0x1, !P1 ;  /* 0x000000014e00780c */ /* 0x000fe20004f41670 */
[----:B------:R-:W-:-:S05]  /*2220*/  @!P3 IMAD R3, R40, R19, R74 ;  /* 0x000000132803b224 */ /* 0x000fca00078e024a */
[----:B------:R1:W-:Y:S01]  /*2230*/  @!P3 STG.E.U8 desc[UR38][R10.64], R3 ;  /* 0x000000030a00b986 */ /* 0x0003e2000c101126 */
[----:B------:R-:W-:Y:S06]  /*2240*/  @P4 BRA `(.L_x_34) ;  /* 0x00000000000c4947 */ /* 0x000fec0003800000 */
[----:B------:R-:W1:Y:S02]  /*2250*/  LDG.E.U8 R64, desc[UR38][R72.64+0x1] ;  /* 0x0000012648407981 */ /* 0x000e64000c1e1100 */
[----:B-1----:R-:W-:-:S05]  /*2260*/  PRMT R3, R64, 0x8880, RZ ;  /* 0x0000888040037816 */ /* 0x002fca00000000ff */
[----:B------:R-:W-:-:S07]  /*2270*/  IMAD R74, R3, R56, RZ ;  /* 0x00000038034a7224 */ /* 0x000fce00078e02ff */
.L_x_34:
[----:B------:R-:W-:Y:S05]  /*2280*/  BSYNC B1 ;  /* 0x0000000000017941 */ /* 0x000fea0003800000 */
.L_x_33:
[----:B------:R-:W-:Y:S01]  /*2290*/  @!P4 IMAD R41, R41, R19, R74 ;  /* 0x000000132929c224 */ /* 0x000fe200078e024a */
[----:B------:R-:W-:Y:S04]  /*22a0*/  BSSY B1, `(.L_x_35) ;  /* 0x0000006000017945 */ /* 0x000fe80003800000 */
[----:B------:R2:W-:Y:S01]  /*22b0*/  @!P4 STG.E.U8 desc[UR38][R10.64+0x1], R41 ;  /* 0x000001290a00c986 */ /* 0x0005e2000c101126 */
[----:B------:R-:W-:Y:S05]  /*22c0*/  @P2 BRA `(.L_x_36) ;  /* 0x00000000000c2947 */ /* 0x000fea0003800000 */
[----:B------:R-:W1:Y:S02]  /*22d0*/  LDG.E.U8 R64, desc[UR38][R20.64] ;  /* 0x0000002614407981 */ /* 0x000e64000c1e1100 */
[----:B-1----:R-:W-:-:S05]  /*22e0*/  PRMT R3, R64, 0x8880, RZ ;  /* 0x0000888040037816 */ /* 0x002fca00000000ff */
[----:B------:R-:W-:-:S07]  /*22f0*/  IMAD R74, R3, R56, RZ ;  /* 0x00000038034a7224 */ /* 0x000fce00078e02ff */
.L_x_36:
[----:B------:R-:W-:Y:S05]  /*2300*/  BSYNC B1 ;  /* 0x0000000000017941 */ /* 0x000fea0003800000 */
.L_x_35:
[----:B------:R-:W-:Y:S01]  /*2310*/  ISETP.LT.OR P4, PT, R78, 0x2, !P1 ;  /* 0x000000024e00780c */ /* 0x000fe20004f81670 */
[----:B-1----:R-:W-:Y:S01]  /*2320*/  @!P2 IMAD R3, R42, R19, R74 ;  /* 0x000000132a03a224 */ /* 0x002fe200078e024a */
[----:B------:R-:W-:Y:S01]  /*2330*/  BSSY B1, `(.L_x_37) ;  /* 0x0000009000017945 */ /* 0x000fe20003800000 */
[C---:B------:R-:W-:Y:S02]  /*2340*/  ISETP.LT.OR P3, PT, R78.reuse, 0x9, !P0 ;  /* 0x000000094e00780c */ /* 0x040fe40004761670 */
[C---:B------:R-:W-:Y:S01]  /*2350*/  ISETP.LT.OR P5, PT, R78.reuse, 0xa, !P0 ;  /* 0x0000000a4e00780c */ /* 0x040fe200047a1670 */
[----:B------:R1:W-:Y:S01]  /*2360*/  @!P2 STG.E.U8 desc[UR38][R8.64], R3 ;  /* 0x000000030800a986 */ /* 0x0003e2000c101126 */
[----:B------:R-:W-:-:S06]  /*2370*/  ISETP.LT.OR P2, PT, R78, 0x9, !P1 ;  /* 0x000000094e00780c */ /* 0x000fcc0004f41670 */
[----:B------:R-:W-:Y:S07]  /*2380*/  @P4 BRA `(.L_x_38) ;  /* 0x00000000000c4947 */ /* 0x000fee0003800000 */
[----:B------:R-:W1:Y:S02]  /*2390*/  LDG.E.U8 R64, desc[UR38][R20.64+0x1] ;  /* 0x0000012614407981 */ /* 0x000e64000c1e1100 */
[----:B-1----:R-:W-:-:S05]  /*23a0*/  PRMT R3, R64, 0x8880, RZ ;  /* 0x0000888040037816 */ /* 0x002fca00000000ff */
[----:B------:R-:W-:-:S07]  /*23b0*/  IMAD R74, R3, R56, RZ ;  /* 0x00000038034a7224 */ /* 0x000fce00078e02ff */
.L_x_38:
[----:B------:R-:W-:Y:S05]  /*23c0*/  BSYNC B1 ;  /* 0x0000000000017941 */ /* 0x000fea0003800000 */
.L_x_37:
[----:B------:R-:W-:Y:S01]  /*23d0*/  @!P4 IMAD R43, R43, R19, R74 ;  /* 0x000000132b2bc224 */ /* 0x000fe200078e024a */
[----:B------:R-:W-:Y:S04]  /*23e0*/  BSSY B1, `(.L_x_39) ;  /* 0x0000006000017945 */ /* 0x000fe80003800000 */
[----:B------:R3:W-:Y:S01]  /*23f0*/  @!P4 STG.E.U8 desc[UR38][R8.64+0x1], R43 ;  /* 0x0000012b0800c986 */ /* 0x0007e2000c101126 */
[----:B------:R-:W-:Y:S05]  /*2400*/  @P3 BRA `(.L_x_40) ;  /* 0x00000000000c3947 */ /* 0x000fea0003800000 */
[----:B------:R-:W1:Y:S02]  /*2410*/  LDG.E.U8 R64, desc[UR38][R72.64+0x8] ;  /* 0x0000082648407981 */ /* 0x000e64000c1e1100 */
[----:B-1----:R-:W-:-:S05]  /*2420*/  PRMT R3, R64, 0x8880, RZ ;  /* 0x0000888040037816 */ /* 0x002fca00000000ff */
[----:B------:R-:W-:-:S07]  /*2430*/  IMAD R74, R3, R56, RZ ;  /* 0x00000038034a7224 */ /* 0x000fce00078e02ff */
.L_x_40:
[----:B------:R-:W-:Y:S05]  /*2440*/  BSYNC B1 ;  /* 0x0000000000017941 */ /* 0x000fea0003800000 */
.L_x_39:
[----:B-1----:R-:W-:Y:S01]  /*2450*/  @!P3 IMAD R3, R44, R19, R74 ;  /* 0x000000132c03b224 */ /* 0x002fe200078e024a */
[----:B------:R-:W-:Y:S04]  /*2460*/  BSSY B1, `(.L_x_41) ;  /* 0x0000006000017945 */ /* 0x000fe80003800000 */
[----:B------:R1:W-:Y:S01]  /*2470*/  @!P3 STG.E.U8 desc[UR38][R10.64+0x8], R3 ;  /* 0x000008030a00b986 */ /* 0x0003e2000c101126 */
[----:B------:R-:W-:Y:S05]  /*2480*/  @P5 BRA `(.L_x_42) ;  /* 0x00000000000c5947 */ /* 0x000fea0003800000 */
[----:B------:R-:W1:Y:S02]  /*2490*/  LDG.E.U8 R64, desc[UR38][R72.64+0x9] ;  /* 0x0000092648407981 */ /* 0x000e64000c1e1100 */
[----:B-1----:R-:W-:-:S05]  /*24a0*/  PRMT R3, R64, 0x8880, RZ ;  /* 0x0000888040037816 */ /* 0x002fca00000000ff */
[----:B------:R-:W-:-:S07]  /*24b0*/  IMAD R74, R3, R56, RZ ;  /* 0x00000038034a7224 */ /* 0x000fce00078e02ff */
.L_x_42:
[----:B------:R-:W-:Y:S05]  /*24c0*/  BSYNC B1 ;  /* 0x0000000000017941 */ /* 0x000fea0003800000 */
.L_x_41:
[----:B------:R-:W-:Y:S01]  /*24d0*/  @!P5 IMAD R45, R45, R19, R74 ;  /* 0x000000132d2dd224 */ /* 0x000fe200078e024a */
[----:B------:R-:W-:Y:S04]  /*24e0*/  BSSY B1, `(.L_x_43) ;  /* 0x0000006000017945 */ /* 0x000fe80003800000 */
[----:B------:R4:W-:Y:S01]  /*24f0*/  @!P5 STG.E.U8 desc[UR38][R10.64+0x9], R45 ;  /* 0x0000092d0a00d986 */ /* 0x0009e2000c101126 */
[----:B------:R-:W-:Y:S05]  /*2500*/  @P2 BRA `(.L_x_44) ;  /* 0x00000000000c2947 */ /* 0x000fea0003800000 */
[----:B------:R-:W1:Y:S02]  /*2510*/  LDG.E.U8 R64, desc[UR38][R20.64+0x8] ;  /* 0x0000082614407981 */ /* 0x000e64000c1e1100 */
[----:B-1----:R-:W-:-:S05]  /*2520*/  PRMT R3, R64, 0x8880, RZ ;  /* 0x0000888040037816 */ /* 0x002fca00000000ff */
[----:B------:R-:W-:-:S07]  /*2530*/  IMAD R74, R3, R56, RZ ;  /* 0x00000038034a7224 */ /* 0x000fce00078e02ff */
.L_x_44:
[----:B------:R-:W-:Y:S05]  /*2540*/  BSYNC B1 ;  /* 0x0000000000017941 */ /* 0x000fea0003800000 */
.L_x_43:
        /* <DEDUP_REMOVED lines=11> */
.L_x_46:
[----:B------:R-:W-:Y:S05]  /*2600*/  BSYNC B1 ;  /* 0x0000000000017941 */ /* 0x000fea0003800000 */
.L_x_45:
[----:B------:R-:W-:Y:S01]  /*2610*/  @!P4 IMAD R47, R47, R19, R74 ;  /* 0x000000132f2fc224 */ /* 0x000fe200078e024a */
[----:B------:R-:W-:Y:S04]  /*2620*/  BSSY B1, `(.L_x_47) ;  /* 0x0000006000017945 */ /* 0x000fe80003800000 */
[----:B------:R0:W-:Y:S01]  /*2630*/  @!P4 STG.E.U8 desc[UR38][R8.64+0x9], R47 ;  /* 0x0000092f0800c986 */ /* 0x0001e2000c101126 */
[----:B------:R-:W-:Y:S05]  /*2640*/  @P3 BRA `(.L_x_48) ;  /* 0x00000000000c3947 */ /* 0x000fea0003800000 */
[----:B------:R-:W1:Y:S02]  /*2650*/  LDG.E.U8 R64, desc[UR38][R72.64+0x10] ;  /* 0x0000102648407981 */ /* 0x000e64000c1e1100 */
[----:B-1----:R-:W-:-:S05]  /*2660*/  PRMT R3, R64, 0x8880, RZ ;  /* 0x0000888040037816 */ /* 0x002fca00000000ff */
[----:B------:R-:W-:-:S07]  /*2670*/  IMAD R74, R3, R56, RZ ;  /* 0x00000038034a7224 */ /* 0x000fce00078e02ff */
.L_x_48:
[----:B------:R-:W-:Y:S05]  /*2680*/  BSYNC B1 ;  /* 0x0000000000017941 */ /* 0x000fea0003800000 */
.L_x_47:
[----:B-1----:R-:W-:Y:S01]  /*2690*/  @!P3 IMAD R3, R48, R19, R74 ;  /* 0x000000133003b224 */ /* 0x002fe200078e024a */
[----:B------:R-:W-:Y:S04]  /*26a0*/  BSSY B1, `(.L_x_49) ;  /* 0x0000006000017945 */ /* 0x000fe80003800000 */
[----:B------:R1:W-:Y:S01]  /*26b0*/  @!P3 STG.E.U8 desc[UR38][R10.64+0x10], R3 ;  /* 0x000010030a00b986 */ /* 0x0003e2000c101126 */
[----:B------:R-:W-:Y:S05]  /*26c0*/  @P5 BRA `(.L_x_50) ;  /* 0x00000000000c5947 */ /* 0x000fea0003800000 */
[----:B------:R-:W1:Y:S02]  /*26d0*/  LDG.E.U8 R64, desc[UR38][R72.64+0x11] ;  /* 0x0000112648407981 */ /* 0x000e64000c1e1100 */
[----:B-1----:R-:W-:-:S05]  /*26e0*/  PRMT R3, R64, 0x8880, RZ ;  /* 0x0000888040037816 */ /* 0x002fca00000000ff */
[----:B------:R-:W-:-:S07]  /*26f0*/  IMAD R74, R3, R56, RZ ;  /* 0x00000038034a7224 */ /* 0x000fce00078e02ff */
.L_x_50:
[----:B------:R-:W-:Y:S05]  /*2700*/  BSYNC B1 ;  /* 0x0000000000017941 */ /* 0x000fea0003800000 */
.L_x_49:
[----:B------:R-:W-:Y:S01]  /*2710*/  @!P5 IMAD R49, R49, R19, R74 ;  /* 0x000000133131d224 */ /* 0x000fe200078e024a */
[----:B------:R-:W-:Y:S04]  /*2720*/  BSSY B1, `(.L_x_51) ;  /* 0x0000006000017945 */ /* 0x000fe80003800000 */
[----:B------:R0:W-:Y:S01]  /*2730*/  @!P5 STG.E.U8 desc[UR38][R10.64+0x11], R49 ;  /* 0x000011310a00d986 */ /* 0x0001e2000c101126 */
[----:B------:R-:W-:Y:S05]  /*2740*/  @P2 BRA `(.L_x_52) ;  /* 0x00000000000c2947 */ /* 0x000fea0003800000 */
[----:B------:R-:W1:Y:S02]  /*2750*/  LDG.E.U8 R64, desc[UR38][R20.64+0x10] ;  /* 0x0000102614407981 */ /* 0x000e64000c1e1100 */
[----:B-1----:R-:W-:-:S05]  /*2760*/  PRMT R3, R64, 0x8880, RZ ;  /* 0x0000888040037816 */ /* 0x002fca00000000ff */
[----:B------:R-:W-:-:S07]  /*2770*/  IMAD R74, R3, R56, RZ ;  /* 0x00000038034a7224 */ /* 0x000fce00078e02ff */
.L_x_52:
[----:B------:R-:W-:Y:S05]  /*2780*/  BSYNC B1 ;  /* 0x0000000000017941 */ /* 0x000fea0003800000 */
.L_x_51:
[----:B------:R-:W-:Y:S01]  /*2790*/  ISETP.LT.OR P4, PT, R78, 0x12, !P1 ;  /* 0x000000124e00780c */ /* 0x000fe20004f81670 */
[----:B-1----:R-:W-:Y:S01]  /*27a0*/  @!P2 IMAD R3, R50, R19, R74 ;  /* 0x000000133203a224 */ /* 0x002fe200078e024a */
[----:B------:R-:W-:Y:S01]  /*27b0*/  BSSY B1, `(.L_x_53) ;  /* 0x000000b000017945 */ /* 0x000fe20003800000 */
[----:B------:R-:W-:Y:S02]  /*27c0*/  ISETP.LT.OR P3, PT, R78, 0x19, !P0 ;  /* 0x000000194e00780c */ /* 0x000fe40004761670 */
[----:B---3--:R-:W-:Y:S01]  /*27d0*/  IADD3 R43, P5, R68, 0x80, RZ ;  /* 0x00000080442b7810 */ /* 0x008fe20007fbe0ff */
[----:B------:R1:W-:Y:S01]  /*27e0*/  @!P2 STG.E.U8 desc[UR38][R8.64+0x10], R3 ;  /* 0x000010030800a986 */ /* 0x0003e2000c101126 */
[C---:B------:R-:W-:Y:S02]  /*27f0*/  ISETP.LT.OR P2, PT, R78.reuse, 0x19, !P1 ;  /* 0x000000194e00780c */ /* 0x040fe40004f41670 */
[C---:B------:R-:W-:Y:S02]  /*2800*/  ISETP.LT.OR P0, PT, R78.reuse, 0x1a, !P0 ;  /* 0x0000001a4e00780c */ /* 0x040fe40004701670 */
[----:B------:R-:W-:-:S02]  /*2810*/  ISETP.LT.OR P1, PT, R78, 0x1a, !P1 ;  /* 0x0000001a4e00780c */ /* 0x000fc40004f21670 */
[----:B------:R-:W-:Y:S11]  /*2820*/  @P4 BRA `(.L_x_54) ;  /* 0x00000000000c4947 */ /* 0x000ff60003800000 */
[----:B------:R-:W1:Y:S02]  /*2830*/  LDG.E.U8 R64, desc[UR38][R20.64+0x11] ;  /* 0x0000112614407981 */ /* 0x000e64000c1e1100 */
[----:B-1----:R-:W-:-:S05]  /*2840*/  PRMT R3, R64, 0x8880, RZ ;  /* 0x0000888040037816 */ /* 0x002fca00000000ff */
[----:B------:R-:W-:-:S07]  /*2850*/  IMAD R74, R3, R56, RZ ;  /* 0x00000038034a7224 */ /* 0x000fce00078e02ff */
.L_x_54:
[----:B------:R-:W-:Y:S05]  /*2860*/  BSYNC B1 ;  /* 0x0000000000017941 */ /* 0x000fea0003800000 */
.L_x_53:
[----:B------:R-:W-:Y:S01]  /*2870*/  @!P4 IMAD R51, R51, R19, R74 ;  /* 0x000000133333c224 */ /* 0x000fe200078e024a */
[----:B------:R-:W-:Y:S04]  /*2880*/  BSSY B1, `(.L_x_55) ;  /* 0x0000006000017945 */ /* 0x000fe80003800000 */
[----:B------:R3:W-:Y:S01]  /*2890*/  @!P4 STG.E.U8 desc[UR38][R8.64+0x11], R51 ;  /* 0x000011330800c986 */ /* 0x0007e2000c101126 */
[----:B------:R-:W-:Y:S05]  /*28a0*/  @P3 BRA `(.L_x_56) ;  /* 0x00000000000c3947 */ /* 0x000fea0003800000 */
[----:B------:R-:W1:Y:S02]  /*28b0*/  LDG.E.U8 R64, desc[UR38][R72.64+0x18] ;  /* 0x0000182648407981 */ /* 0x000e64000c1e1100 */
[----:B-1----:R-:W-:-:S05]  /*28c0*/  PRMT R3, R64, 0x8880, RZ ;  /* 0x0000888040037816 */ /* 0x002fca00000000ff */
[----:B------:R-:W-:-:S07]  /*28d0*/  IMAD R74, R3, R56, RZ ;  /* 0x00000038034a7224 */ /* 0x000fce00078e02ff */
.L_x_56:
[----:B------:R-:W-:Y:S05]  /*28e0*/  BSYNC B1 ;  /* 0x0000000000017941 */ /* 0x000fea0003800000 */
.L_x_55:
[----:B-1----:R-:W-:Y:S01]  /*28f0*/  @!P3 IMAD R3, R52, R19, R74 ;  /* 0x000000133403b224 */ /* 0x002fe200078e024a */
[----:B------:R-:W-:Y:S01]  /*2900*/  BSSY B1, `(.L_x_57) ;  /* 0x0000007000017945 */ /* 0x000fe20003800000 */
[----:B------:R-:W-:-:S03]  /*2910*/  IMAD.X R69, RZ, RZ, R69, P5 ;  /* 0x000000ffff457224 */ /* 0x000fc600028e0645 */
[----:B------:R1:W-:Y:S01]  /*2920*/  @!P3 STG.E.U8 desc[UR38][R10.64+0x18], R3 ;  /* 0x000018030a00b986 */ /* 0x0003e2000c101126 */
[----:B------:R-:W-:Y:S05]  /*2930*/  @P0 BRA `(.L_x_58) ;  /* 0x00000000000c0947 */ /* 0x000fea0003800000 */
[----:B------:R-:W1:Y:S02]  /*2940*/  LDG.E.U8 R64, desc[UR38][R72.64+0x19] ;  /* 0x0000192648407981 */ /* 0x000e64000c1e1100 */
[----:B-1----:R-:W-:-:S05]  /*2950*/  PRMT R3, R64, 0x8880, RZ ;  /* 0x0000888040037816 */ /* 0x002fca00000000ff */
[----:B------:R-:W-:-:S07]  /*2960*/  IMAD R74, R3, R56, RZ ;  /* 0x00000038034a7224 */ /* 0x000fce00078e02ff */
.L_x_58:
[----:B------:R-:W-:Y:S05]  /*2970*/  BSYNC B1 ;  /* 0x0000000000017941 */ /* 0x000fea0003800000 */
.L_x_57:
[----:B------:R-:W-:Y:S01]  /*2980*/  @!P0 IMAD R53, R53, R19, R74 ;  /* 0x0000001335358224 */ /* 0x000fe200078e024a */
[----:B------:R-:W-:Y:S01]  /*2990*/  BSSY B1, `(.L_x_59) ;  /* 0x0000007000017945 */ /* 0x000fe20003800000 */
[----:B------:R-:W-:-:S03]  /*29a0*/  IMAD R40, R69, R76, RZ ;  /* 0x0000004c45287224 */ /* 0x000fc600078e02ff */
[----:B------:R0:W-:Y:S01]  /*29b0*/  @!P0 STG.E.U8 desc[UR38][R10.64+0x19], R53 ;  /* 0x000019350a008986 */ /* 0x0001e2000c101126 */
[----:B------:R-:W-:Y:S05]  /*29c0*/  @P2 BRA `(.L_x_60) ;  /* 0x00000000000c2947 */ /* 0x000fea0003800000 */
[----:B------:R-:W1:Y:S02]  /*29d0*/  LDG.E.U8 R64, desc[UR38][R20.64+0x18] ;  /* 0x0000182614407981 */ /* 0x000e64000c1e1100 */
[----:B-1----:R-:W-:-:S05]  /*29e0*/  PRMT R3, R64, 0x8880, RZ ;  /* 0x0000888040037816 */ /* 0x002fca00000000ff */
[----:B------:R-:W-:-:S07]  /*29f0*/  IMAD R74, R3, R56, RZ ;  /* 0x00000038034a7224 */ /* 0x000fce00078e02ff */
.L_x_60:
[----:B------:R-:W-:Y:S05]  /*2a00*/  BSYNC B1 ;  /* 0x0000000000017941 */ /* 0x000fea0003800000 */
.L_x_59:
[----:B-1----:R-:W-:Y:S01]  /*2a10*/  @!P2 IMAD R3, R54, R19, R74 ;  /* 0x000000133603a224 */ /* 0x002fe200078e024a */
[----:B------:R-:W-:Y:S01]  /*2a20*/  BSSY B1, `(.L_x_61) ;  /* 0x0000009000017945 */ /* 0x000fe20003800000 */
[C---:B--2---:R-:W-:Y:S02]  /*2a30*/  IMAD R41, R43.reuse, R77, R40 ;  /* 0x0000004d2b297224 */ /* 0x044fe400078e0228 */
[CC--:B------:R-:W-:Y:S01]  /*2a40*/  IMAD.WIDE.U32 R66, R43.reuse, R76.reuse, R66 ;  /* 0x0000004c2b427225 */ /* 0x0c0fe200078e0042 */
[----:B------:R1:W-:Y:S03]  /*2a50*/  @!P2 STG.E.U8 desc[UR38][R8.64+0x18], R3 ;  /* 0x000018030800a986 */ /* 0x0003e6000c101126 */
[----:B0---4-:R-:W-:Y:S01]  /*2a60*/  IMAD.WIDE.U32 R10, R43, R76, R14 ;  /* 0x0000004c2b0a7225 */ /* 0x011fe200078e000e */
[----:B------:R-:W-:Y:S06]  /*2a70*/  @P1 BRA `(.L_x_62) ;  /* 0x00000000000c1947 */ /* 0x000fec0003800000 */
[----:B------:R-:W1:Y:S02]  /*2a80*/  LDG.E.U8 R64, desc[UR38][R20.64+0x19] ;  /* 0x0000192614407981 */ /* 0x000e64000c1e1100 */
[----:B-1----:R-:W-:-:S05]  /*2a90*/  PRMT R3, R64, 0x8880, RZ ;  /* 0x0000888040037816 */ /* 0x002fca00000000ff */
[----:B------:R-:W-:-:S07]  /*2aa0*/  IMAD R74, R3, R56, RZ ;  /* 0x00000038034a7224 */ /* 0x000fce00078e02ff */
.L_x_62:
[----:B------:R-:W-:Y:S05]  /*2ab0*/  BSYNC B1 ;  /* 0x0000000000017941 */ /* 0x000fea0003800000 */
.L_x_61:
[----:B------:R-:W-:Y:S01]  /*2ac0*/  @!P1 IMAD R55, R55, R19, R74 ;  /* 0x0000001337379224 */ /* 0x000fe200078e024a */
[----:B------:R-:W-:Y:S01]  /*2ad0*/  ISETP.GE.AND P2, PT, R75, 0x81, PT ;  /* 0x000000814b00780c */ /* 0x000fe20003f46270 */
[----:B------:R-:W-:Y:S01]  /*2ae0*/  BSSY B1, `(.L_x_63) ;  /* 0x000000c000017945 */ /* 0x000fe20003800000 */
[----:B------:R-:W-:Y:S02]  /*2af0*/  IADD3 R10, P5, R10, R12, RZ ;  /* 0x0000000c0a0a7210 */ /* 0x000fe40007fbe0ff */
[----:B------:R0:W-:Y:S01]  /*2b00*/  @!P1 STG.E.U8 desc[UR38][R8.64+0x19], R55 ;  /* 0x0000193708009986 */ /* 0x0001e2000c101126 */
[----:B------:R-:W-:Y:S02]  /*2b10*/  ISETP.LT.OR P1, PT, R78, 0x1, !P2 ;  /* 0x000000014e00780c */ /* 0x000fe40005721670 */
[----:B------:R-:W-:Y:S02]  /*2b20*/  IADD3.X R11, R13, R11, R41, P5, !PT ;  /* 0x0000000b0d0b7210 */ /* 0x000fe40002ffe429 */
[----:B------:R-:W-:-:S02]  /*2b30*/  ISETP.GE.AND P0, PT, R75, 0x89, PT ;  /* 0x000000894b00780c */ /* 0x000fc40003f06270 */
[----:B------:R-:W-:Y:S02]  /*2b40*/  IADD3 R12, P4, P3, R70, R12, R66 ;  /* 0x0000000c460c7210 */ /* 0x000fe40007b9e042 */
[----:B------:R-:W-:-:S05]  /*2b50*/  ISETP.LT.OR P5, PT, R78, 0x2, !P2 ;  /* 0x000000024e00780c */ /* 0x000fca00057a1670 */
[----:B0-----:R-:W-:Y:S08]  /*2b60*/  @P1 BRA `(.L_x_64) ;  /* 0x00000000000c1947 */ /* 0x001ff00003800000 */
[----:B------:R-:W1:Y:S02]  /*2b70*/  LDG.E.U8 R64, desc[UR38][R10.64] ;  /* 0x000000260a407981 */ /* 0x000e64000c1e1100 */
[----:B-1----:R-:W-:-:S05]  /*2b80*/  PRMT R3, R64, 0x8880, RZ ;  /* 0x0000888040037816 */ /* 0x002fca00000000ff */
[----:B------:R-:W-:-:S07]  /*2b90*/  IMAD R74, R3, R56, RZ ;  /* 0x00000038034a7224 */ /* 0x000fce00078e02ff */
.L_x_64:
[----:B------:R-:W-:Y:S05]  /*2ba0*/  BSYNC B1 ;  /* 0x0000000000017941 */ /* 0x000fea0003800000 */
.L_x_63:
[----:B-1----:R-:W-:Y:S01]  /*2bb0*/  @!P1 IMAD R3, R24, R19, R74 ;  /* 0x0000001318039224 */ /* 0x002fe200078e024a */
[----:B------:R-:W-:Y:S01]  /*2bc0*/  BSSY B1, `(.L_x_65) ;  /* 0x0000007000017945 */ /* 0x000fe20003800000 */
[----:B------:R-:W-:-:S03]  /*2bd0*/  IMAD.IADD R66, R41, 0x1, R67 ;  /* 0x0000000129427824 */ /* 0x000fc600078e0243 */
[----:B------:R0:W-:Y:S01]  /*2be0*/  @!P1 STG.E.U8 desc[UR38][R6.64], R3 ;  /* 0x0000000306009986 */ /* 0x0001e2000c101126 */
[----:B------:R-:W-:Y:S05]  /*2bf0*/  @P5 BRA `(.L_x_66) ;  /* 0x00000000000c5947 */ /* 0x000fea0003800000 */
[----:B------:R-:W0:Y:S02]  /*2c00*/  LDG.E.U8 R64, desc[UR38][R10.64+0x1] ;  /* 0x000001260a407981 */ /* 0x000e24000c1e1100 */
[----:B0-----:R-:W-:-:S05]  /*2c10*/  PRMT R3, R64, 0x8880, RZ ;  /* 0x0000888040037816 */ /* 0x001fca00000000ff */
[----:B------:R-:W-:-:S07]  /*2c20*/  IMAD R74, R3, R56, RZ ;  /* 0x00000038034a7224 */ /* 0x000fce00078e02ff */
.L_x_66:
[----:B------:R-:W-:Y:S05]  /*2c30*/  BSYNC B1 ;  /* 0x0000000000017941 */ /* 0x000fea0003800000 */
.L_x_65:
[C---:B------:R-:W-:Y:S01]  /*2c40*/  ISETP.LT.OR P1, PT, R78.reuse, 0x1, !P0 ;  /* 0x000000014e00780c */ /* 0x040fe20004721670 */
[----:B------:R-:W-:Y:S01]  /*2c50*/  @!P5 IMAD R25, R25, R19, R74 ;  /* 0x000000131919d224 */ /* 0x000fe200078e024a */
[----:B------:R-:W-:Y:S01]  /*2c60*/  BSSY B1, `(.L_x_67) ;  /* 0x000000a000017945 */ /* 0x000fe20003800000 */
[----:B------:R-:W-:Y:S02]  /*2c70*/  IADD3.X R13, R15, R13, R66, P4, P3 ;  /* 0x0000000d0f0d7210 */ /* 0x000fe400027e6442 */
[C---:B------:R-:W-:Y:S01]  /*2c80*/  ISETP.LT.OR P4, PT, R78.reuse, 0x2, !P0 ;  /* 0x000000024e00780c */ /* 0x040fe20004781670 */
[----:B------:R1:W-:Y:S01]  /*2c90*/  @!P5 STG.E.U8 desc[UR38][R6.64+0x1], R25 ;  /* 0x000001190600d986 */ /* 0x0003e2000c101126 */
[C---:B------:R-:W-:Y:S02]  /*2ca0*/  ISETP.LT.OR P5, PT, R78.reuse, 0x9, !P2 ;  /* 0x000000094e00780c */ /* 0x040fe400057a1670 */
[----:B------:R-:W-:-:S04]  /*2cb0*/  ISETP.LT.OR P3, PT, R78, 0xa, !P2 ;  /* 0x0000000a4e00780c */ /* 0x000fc80005761670 */
[----:B------:R-:W-:Y:S09]  /*2cc0*/  @P1 BRA `(.L_x_68) ;  /* 0x00000000000c1947 */ /* 0x000ff20003800000 */
[----:B------:R-:W0:Y:S02]  /*2cd0*/  LDG.E.U8 R64, desc[UR38][R12.64] ;  /* 0x000000260c407981 */ /* 0x000e24000c1e1100 */
[----:B0-----:R-:W-:-:S05]  /*2ce0*/  PRMT R3, R64, 0x8880, RZ ;  /* 0x0000888040037816 */ /* 0x001fca00000000ff */
[----:B------:R-:W-:-:S07]  /*2cf0*/  IMAD R74, R3, R56, RZ ;  /* 0x00000038034a7224 */ /* 0x000fce00078e02ff */
.L_x_68:
[----:B------:R-:W-:Y:S05]  /*2d00*/  BSYNC B1 ;  /* 0x0000000000017941 */ /* 0x000fea0003800000 */
.L_x_67:
[----:B0-----:R-:W-:Y:S01]  /*2d10*/  @!P1 IMAD R3, R26, R19, R74 ;  /* 0x000000131a039224 */ /* 0x001fe200078e024a */
[----:B------:R-:W-:Y:S04]  /*2d20*/  BSSY B1, `(.L_x_69) ;  /* 0x0000006000017945 */ /* 0x000fe80003800000 */
[----:B------:R0:W-:Y:S01]  /*2d30*/  @!P1 STG.E.U8 desc[UR38][R4.64], R3 ;  /* 0x0000000304009986 */ /* 0x0001e2000c101126 */
[----:B------:R-:W-:Y:S05]  /*2d40*/  @P4 BRA `(.L_x_70) ;  /* 0x00000000000c4947 */ /* 0x000fea0003800000 */
[----:B------:R-:W0:Y:S02]  /*2d50*/  LDG.E.U8 R64, desc[UR38][R12.64+0x1] ;  /* 0x000001260c407981 */ /* 0x000e24000c1e1100 */
[----:B0-----:R-:W-:-:S05]  /*2d60*/  PRMT R3, R64, 0x8880, RZ ;  /* 0x0000888040037816 */ /* 0x001fca00000000ff */
[----:B------:R-:W-:-:S07]  /*2d70*/  IMAD R74, R3, R56, RZ ;  /* 0x00000038034a7224 */ /* 0x000fce00078e02ff */
.L_x_70:
[----:B------:R-:W-:Y:S05]  /*2d80*/  BSYNC B1 ;  /* 0x0000000000017941 */ /* 0x000fea0003800000 */
.L_x_69:
[----:B------:R-:W-:Y:S01]  /*2d90*/  @!P4 IMAD R27, R27, R19, R74 ;  /* 0x000000131b1bc224 */ /* 0x000fe200078e024a */
[----:B------:R-:W-:Y:S04]  /*2da0*/  BSSY B1, `(.L_x_71) ;  /* 0x0000006000017945 */ /* 0x000fe80003800000 */
[----:B------:R2:W-:Y:S01]  /*2db0*/  @!P4 STG.E.U8 desc[UR38][R4.64+0x1], R27 ;  /* 0x0000011b0400c986 */ /* 0x0005e2000c101126 */
[----:B------:R-:W-:Y:S05]  /*2dc0*/  @P5 BRA `(.L_x_72) ;  /* 0x00000000000c5947 */ /* 0x000fea0003800000 */
[----:B------:R-:W0:Y:S02]  /*2dd0*/  LDG.E.U8 R64, desc[UR38][R10.64+0x8] ;  /* 0x000008260a407981 */ /* 0x000e24000c1e1100 */
[----:B0-----:R-:W-:-:S05]  /*2de0*/  PRMT R3, R64, 0x8880, RZ ;  /* 0x0000888040037816 */ /* 0x001fca00000000ff */
[----:B------:R-:W-:-:S07]  /*2df0*/  IMAD R74, R3, R56, RZ ;  /* 0x00000038034a7224 */ /* 0x000fce00078e02ff */
.L_x_72:
[----:B------:R-:W-:Y:S05]  /*2e00*/  BSYNC B1 ;  /* 0x0000000000017941 */ /* 0x000fea0003800000 */
.L_x_71:
[----:B0-----:R-:W-:Y:S01]  /*2e10*/  @!P5 IMAD R3, R28, R19, R74 ;  /* 0x000000131c03d224 */ /* 0x001fe200078e024a */
[----:B------:R-:W-:Y:S04]  /*2e20*/  BSSY B1, `(.L_x_73) ;  /* 0x0000006000017945 */ /* 0x000fe80003800000 */
[----:B------:R0:W-:Y:S01]  /*2e30*/  @!P5 STG.E.U8 desc[UR38][R6.64+0x8], R3 ;  /* 0x000008030600d986 */ /* 0x0001e2000c101126 */
[----:B------:R-:W-:Y:S05]  /*2e40*/  @P3 BRA `(.L_x_74) ;  /* 0x00000000000c3947 */ /* 0x000fea0003800000 */
[----:B------:R-:W0:Y:S02]  /*2e50*/  LDG.E.U8 R64, desc[UR38][R10.64+0x9] ;  /* 0x000009260a407981 */ /* 0x000e24000c1e1100 */
[----:B0-----:R-:W-:-:S05]  /*2e60*/  PRMT R3, R64, 0x8880, RZ ;  /* 0x0000888040037816 */ /* 0x001fca00000000ff */
[----:B------:R-:W-:-:S07]  /*2e70*/  IMAD R74, R3, R56, RZ ;  /* 0x00000038034a7224 */ /* 0x000fce00078e02ff */
.L_x_74:
[----:B------:R-:W-:Y:S05]  /*2e80*/  BSYNC B1 ;  /* 0x0000000000017941 */ /* 0x000fea0003800000 */
.L_x_73:
[C---:B------:R-:W-:Y:S01]  /*2e90*/  ISETP.LT.OR P5, PT, R78.reuse, 0x9, !P0 ;  /* 0x000000094e00780c */ /* 0x040fe200047a1670 */
[----:B------:R-:W-:Y:S01]  /*2ea0*/  @!P3 IMAD R29, R29, R19, R74 ;  /* 0x000000131d1db224 */ /* 0x000fe200078e024a */
[----:B------:R-:W-:Y:S01]  /*2eb0*/  BSSY B1, `(.L_x_75) ;  /* 0x0000009000017945 */ /* 0x000fe20003800000 */
[C---:B------:R-:W-:Y:S02]  /*2ec0*/  ISETP.LT.OR P4, PT, R78.reuse, 0xa, !P0 ;  /* 0x0000000a4e00780c */ /* 0x040fe40004781670 */
[C---:B------:R-:W-:Y:S01]  /*2ed0*/  ISETP.LT.OR P1, PT, R78.reuse, 0x12, !P2 ;  /* 0x000000124e00780c */ /* 0x040fe20005721670 */
[----:B------:R4:W-:Y:S01]  /*2ee0*/  @!P3 STG.E.U8 desc[UR38][R6.64+0x9], R29 ;  /* 0x0000091d0600b986 */ /* 0x0009e2000c101126 */
[----:B------:R-:W-:-:S06]  /*2ef0*/  ISETP.LT.OR P3, PT, R78, 0x11, !P2 ;  /* 0x000000114e00780c */ /* 0x000fcc0005761670 */
[----:B------:R-:W-:Y:S07]  /*2f00*/  @P5 BRA `(.L_x_76) ;  /* 0x00000000000c5947 */ /* 0x000fee0003800000 */
[----:B------:R-:W0:Y:S02]  /*2f10*/  LDG.E.U8 R64, desc[UR38][R12.64+0x8] ;  /* 0x000008260c407981 */ /* 0x000e24000c1e1100 */
[----:B0-----:R-:W-:-:S05]  /*2f20*/  PRMT R3, R64, 0x8880, RZ ;  /* 0x0000888040037816 */ /* 0x001fca00000000ff */
[----:B------:R-:W-:-:S07]  /*2f30*/  IMAD R74, R3, R56, RZ ;  /* 0x00000038034a7224 */ /* 0x000fce00078e02ff */
.L_x_76:
[----:B------:R-:W-:Y:S05]  /*2f40*/  BSYNC B1 ;  /* 0x0000000000017941 */ /* 0x000fea0003800000 */
.L_x_75:
[----:B0-----:R-:W-:Y:S01]  /*2f50*/  @!P5 IMAD R3, R30, R19, R74 ;  /* 0x000000131e03d224 */ /* 0x001fe200078e024a */
[----:B------:R-:W-:Y:S04]  /*2f60*/  BSSY B1, `(.L_x_77) ;  /* 0x0000006000017945 */ /* 0x000fe80003800000 */
[----:B------:R0:W-:Y:S01]  /*2f70*/  @!P5 STG.E.U8 desc[UR38][R4.64+0x8], R3 ;  /* 0x000008030400d986 */ /* 0x0001e2000c101126 */
[----:B------:R-:W-:Y:S05]  /*2f80*/  @P4 BRA `(.L_x_78) ;  /* 0x00000000000c4947 */ /* 0x000fea0003800000 */
[----:B------:R-:W0:Y:S02]  /*2f90*/  LDG.E.U8 R64, desc[UR38][R12.64+0x9] ;  /* 0x000009260c407981 */ /* 0x000e24000c1e1100 */
[----:B0-----:R-:W-:-:S05]  /*2fa0*/  PRMT R3, R64, 0x8880, RZ ;  /* 0x0000888040037816 */ /* 0x001fca00000000ff */
[----:B------:R-:W-:-:S07]  /*2fb0*/  IMAD R74, R3, R56, RZ ;  /* 0x00000038034a7224 */ /* 0x000fce00078e02ff */
.L_x_78:
[----:B------:R-:W-:Y:S05]  /*2fc0*/  BSYNC B1 ;  /* 0x0000000000017941 */ /* 0x000fea0003800000 */
.L_x_77:
[----:B------:R-:W-:Y:S01]  /*2fd0*/  @!P4 IMAD R31, R31, R19, R74 ;  /* 0x000000131f1fc224 */ /* 0x000fe200078e024a */
[----:B------:R-:W-:Y:S04]  /*2fe0*/  BSSY B1, `(.L_x_79) ;  /* 0x0000006000017945 */ /* 0x000fe80003800000 */
[----:B------:R0:W-:Y:S01]  /*2ff0*/  @!P4 STG.E.U8 desc[UR38][R4.64+0x9], R31 ;  /* 0x0000091f0400c986 */ /* 0x0001e2000c101126 */
[----:B------:R-:W-:Y:S05]  /*3000*/  @P3 BRA `(.L_x_80) ;  /* 0x00000000000c3947 */ /* 0x000fea0003800000 */
[----:B------:R-:W0:Y:S02]  /*3010*/  LDG.E.U8 R64, desc[UR38][R10.64+0x10] ;  /* 0x000010260a407981 */ /* 0x000e24000c1e1100 */
[----:B0-----:R-:W-:-:S05]  /*3020*/  PRMT R3, R64, 0x8880, RZ ;  /* 0x0000888040037816 */ /* 0x001fca00000000ff */
[----:B------:R-:W-:-:S07]  /*3030*/  IMAD R74, R3, R56, RZ ;  /* 0x00000038034a7224 */ /* 0x000fce00078e02ff */
.L_x_80:
[----:B------:R-:W-:Y:S05]  /*3040*/  BSYNC B1 ;  /* 0x0000000000017941 */ /* 0x000fea0003800000 */
.L_x_79:
[----:B0-----:R-:W-:Y:S01]  /*3050*/  @!P3 IMAD R3, R32, R19, R74 ;  /* 0x000000132003b224 */ /* 0x001fe200078e024a */
[----:B------:R-:W-:Y:S04]  /*3060*/  BSSY B1, `(.L_x_81) ;  /* 0x0000006000017945 */ /* 0x000fe80003800000 */
[----:B------:R0:W-:Y:S01]  /*3070*/  @!P3 STG.E.U8 desc[UR38][R6.64+0x10], R3 ;  /* 0x000010030600b986 */ /* 0x0001e2000c101126 */
[----:B------:R-:W-:Y:S05]  /*3080*/  @P1 BRA `(.L_x_82) ;  /* 0x00000000000c1947 */ /* 0x000fea0003800000 */
[----:B------:R-:W0:Y:S02]  /*3090*/  LDG.E.U8 R64, desc[UR38][R10.64+0x11] ;  /* 0x000011260a407981 */ /* 0x000e24000c1e1100 */
[----:B0-----:R-:W-:-:S05]  /*30a0*/  PRMT R3, R64, 0x8880, RZ ;  /* 0x0000888040037816 */ /* 0x001fca00000000ff */
[----:B------:R-:W-:-:S07]  /*30b0*/  IMAD R74, R3, R56, RZ ;  /* 0x00000038034a7224 */ /* 0x000fce00078e02ff */
.L_x_82:
[----:B------:R-:W-:Y:S05]  /*30c0*/  BSYNC B1 ;  /* 0x0000000000017941 */ /* 0x000fea0003800000 */
.L_x_81:
[C---:B------:R-:W-:Y:S01]  /*30d0*/  ISETP.LT.OR P4, PT, R78.reuse, 0x11, !P0 ;  /* 0x000000114e00780c */ /* 0x040fe20004781670 */
[----:B------:R-:W-:Y:S01]  /*30e0*/  @!P1 IMAD R33, R33, R19, R74 ;  /* 0x0000001321219224 */ /* 0x000fe200078e024a */
[----:B------:R-:W-:Y:S01]  /*30f0*/  BSSY B1, `(.L_x_83) ;  /* 0x000000a000017945 */ /* 0x000fe20003800000 */
[C---:B------:R-:W-:Y:S02]  /*3100*/  ISETP.LT.OR P3, PT, R78.reuse, 0x12, !P0 ;  /* 0x000000124e00780c */ /* 0x040fe40004761670 */
        /* <DEDUP_REMOVED lines=8> */
.L_x_84:
[----:B------:R-:W-:Y:S05]  /*3190*/  BSYNC B1 ;  /* 0x0000000000017941 */ /* 0x000fea0003800000 */
.L_x_83:
[----:B0-----:R-:W-:Y:S01]  /*31a0*/  @!P4 IMAD R3, R34, R19, R74 ;  /* 0x000000132203c224 */ /* 0x001fe200078e024a */
[----:B------:R-:W-:Y:S04]  /*31b0*/  BSSY B1, `(.L_x_85) ;  /* 0x0000006000017945 */ /* 0x000fe80003800000 */
[----:B------:R0:W-:Y:S01]  /*31c0*/  @!P4 STG.E.U8 desc[UR38][R4.64+0x10], R3 ;  /* 0x000010030400c986 */ /* 0x0001e2000c101126 */
[----:B------:R-:W-:Y:S05]  /*31d0*/  @P3 BRA `(.L_x_86) ;  /* 0x00000000000c3947 */ /* 0x000fea0003800000 */
[----:B------:R-:W0:Y:S02]  /*31e0*/  LDG.E.U8 R64, desc[UR38][R12.64+0x11] ;  /* 0x000011260c407981 */ /* 0x000e24000c1e1100 */
[----:B0-----:R-:W-:-:S05]  /*31f0*/  PRMT R3, R64, 0x8880, RZ ;  /* 0x0000888040037816 */ /* 0x001fca00000000ff */
[----:B------:R-:W-:-:S07]  /*3200*/  IMAD R74, R3, R56, RZ ;  /* 0x00000038034a7224 */ /* 0x000fce00078e02ff */
.L_x_86:
[----:B------:R-:W-:Y:S05]  /*3210*/  BSYNC B1 ;  /* 0x0000000000017941 */ /* 0x000fea0003800000 */
.L_x_85:
[----:B------:R-:W-:Y:S01]  /*3220*/  @!P3 IMAD R35, R35, R19, R74 ;  /* 0x000000132323b224 */ /* 0x000fe200078e024a */
[----:B------:R-:W-:Y:S04]  /*3230*/  BSSY B1, `(.L_x_87) ;  /* 0x0000006000017945 */ /* 0x000fe80003800000 */
[----:B------:R0:W-:Y:S01]  /*3240*/  @!P3 STG.E.U8 desc[UR38][R4.64+0x11], R35 ;  /* 0x000011230400b986 */ /* 0x0001e2000c101126 */
[----:B------:R-:W-:Y:S05]  /*3250*/  @P1 BRA `(.L_x_88) ;  /* 0x00000000000c1947 */ /* 0x000fea0003800000 */
[----:B------:R-:W0:Y:S02]  /*3260*/  LDG.E.U8 R64, desc[UR38][R10.64+0x18] ;  /* 0x000018260a407981 */ /* 0x000e24000c1e1100 */
[----:B0-----:R-:W-:-:S05]  /*3270*/  PRMT R3, R64, 0x8880, RZ ;  /* 0x0000888040037816 */ /* 0x001fca00000000ff */
[----:B------:R-:W-:-:S07]  /*3280*/  IMAD R74, R3, R56, RZ ;  /* 0x00000038034a7224 */ /* 0x000fce00078e02ff */
.L_x_88:
[----:B------:R-:W-:Y:S05]  /*3290*/  BSYNC B1 ;  /* 0x0000000000017941 */ /* 0x000fea0003800000 */
.L_x_87:
[----:B0-----:R-:W-:Y:S01]  /*32a0*/  @!P1 IMAD R3, R36, R19, R74 ;  /* 0x0000001324039224 */ /* 0x001fe200078e024a */
[----:B------:R-:W-:Y:S04]  /*32b0*/  BSSY B1, `(.L_x_89) ;  /* 0x0000006000017945 */ /* 0x000fe80003800000 */
[----:B------:R0:W-:Y:S01]  /*32c0*/  @!P1 STG.E.U8 desc[UR38][R6.64+0x18], R3 ;  /* 0x0000180306009986 */ /* 0x0001e2000c101126 */
[----:B------:R-:W-:Y:S05]  /*32d0*/  @P2 BRA `(.L_x_90) ;  /* 0x00000000000c2947 */ /* 0x000fea0003800000 */
[----:B------:R-:W0:Y:S02]  /*32e0*/  LDG.E.U8 R64, desc[UR38][R10.64+0x19] ;  /* 0x000019260a407981 */ /* 0x000e24000c1e1100 */
[----:B0-----:R-:W-:-:S05]  /*32f0*/  PRMT R3, R64, 0x8880, RZ ;  /* 0x0000888040037816 */ /* 0x001fca00000000ff */
[----:B------:R-:W-:-:S07]  /*3300*/  IMAD R74, R3, R56, RZ ;  /* 0x00000038034a7224 */ /* 0x000fce00078e02ff */
.L_x_90:
[----:B------:R-:W-:Y:S05]  /*3310*/  BSYNC B1 ;  /* 0x0000000000017941 */ /* 0x000fea0003800000 */
.L_x_89:
[----:B------:R-:W-:Y:S01]  /*3320*/  @!P2 IMAD R37, R37, R19, R74 ;  /* 0x000000132525a224 */ /* 0x000fe200078e024a */
[----:B------:R-:W-:Y:S04]  /*3330*/  BSSY B1, `(.L_x_91) ;  /* 0x0000006000017945 */ /* 0x000fe80003800000 */
[----:B------:R0:W-:Y:S01]  /*3340*/  @!P2 STG.E.U8 desc[UR38][R6.64+0x19], R37 ;  /* 0x000019250600a986 */ /* 0x0001e2000c101126 */
[----:B------:R-:W-:Y:S05]  /*3350*/  @P5 BRA `(.L_x_92) ;  /* 0x00000000000c5947 */ /* 0x000fea0003800000 */
[----:B------:R-:W0:Y:S02]  /*3360*/  LDG.E.U8 R64, desc[UR38][R12.64+0x18] ;  /* 0x000018260c407981 */ /* 0x000e24000c1e1100 */
[----:B0-----:R-:W-:-:S05]  /*3370*/  PRMT R3, R64, 0x8880, RZ ;  /* 0x0000888040037816 */ /* 0x001fca00000000ff */
[----:B------:R-:W-:-:S07]  /*3380*/  IMAD R74, R3, R56, RZ ;  /* 0x00000038034a7224 */ /* 0x000fce00078e02ff */
.L_x_92:
[----:B------:R-:W-:Y:S05]  /*3390*/  BSYNC B1 ;  /* 0x0000000000017941 */ /* 0x000fea0003800000 */
.L_x_91:
[----:B0-----:R-:W-:Y:S01]  /*33a0*/  @!P5 IMAD R3, R38, R19, R74 ;  /* 0x000000132603d224 */ /* 0x001fe200078e024a */
[----:B------:R-:W-:Y:S01]  /*33b0*/  ISETP.LT.OR P0, PT, R78, 0x1a, !P0 ;  /* 0x0000001a4e00780c */ /* 0x000fe20004701670 */
[----:B------:R-:W-:Y:S03]  /*33c0*/  BSSY B1, `(.L_x_93) ;  /* 0x0000006000017945 */ /* 0x000fe60003800000 */
[----:B------:R0:W-:Y:S09]  /*33d0*/  @!P5 STG.E.U8 desc[UR38][R4.64+0x18], R3 ;  /* 0x000018030400d986 */ /* 0x0001f2000c101126 */
[----:B------:R-:W-:Y:S05]  /*33e0*/  @P0 BRA `(.L_x_94) ;  /* 0x00000000000c0947 */ /* 0x000fea0003800000 */
[----:B------:R-:W0:Y:S02]  /*33f0*/  LDG.E.U8 R64, desc[UR38][R12.64+0x19] ;  /* 0x000019260c407981 */ /* 0x000e24000c1e1100 */
[----:B0-----:R-:W-:-:S05]  /*3400*/  PRMT R3, R64, 0x8880, RZ ;  /* 0x0000888040037816 */ /* 0x001fca00000000ff */
[----:B------:R-:W-:-:S07]  /*3410*/  IMAD R74, R3, R56, RZ ;  /* 0x00000038034a7224 */ /* 0x000fce00078e02ff */
.L_x_94:
[----:B------:R-:W-:Y:S05]  /*3420*/  BSYNC B1 ;  /* 0x0000000000017941 */ /* 0x000fea0003800000 */
.L_x_93:
[----:B------:R-:W-:Y:S01]  /*3430*/  IMAD R39, R39, R19, R74 ;  /* 0x0000001327277224 */ /* 0x000fe200078e024a */
[----:B------:R-:W-:Y:S06]  /*3440*/  @P0 BRA `(.L_x_95) ;  /* 0x0000000400980947 */ /* 0x000fec0003800000 */
[----:B------:R0:W-:Y:S01]  /*3450*/  STG.E.U8 desc[UR38][R4.64+0x19], R39 ;  /* 0x0000192704007986 */ /* 0x0001e2000c101126 */
[----:B------:R-:W-:Y:S05]  /*3460*/  BRA `(.L_x_95) ;  /* 0x0000000400907947 */ /* 0x000fea0003800000 */
.L_x_30:
[C---:B------:R-:W-:Y:S02]  /*3470*/  ISETP.GE.AND P2, PT, R75.reuse, 0x1, PT ;  /* 0x000000014b00780c */ /* 0x040fe40003f46270 */
[----:B------:R-:W-:Y:S02]  /*3480*/  ISETP.GE.AND P0, PT, R75, 0x9, PT ;  /* 0x000000094b00780c */ /* 0x000fe40003f06270 */
[C---:B------:R-:W-:Y:S02]  /*3490*/  ISETP.LT.OR P3, PT, R78.reuse, 0x1, !P2 ;  /* 0x000000014e00780c */ /* 0x040fe40005761670 */
[C---:B------:R-:W-:Y:S02]  /*34a0*/  ISETP.LT.OR P5, PT, R78.reuse, 0x2, !P2 ;  /* 0x000000024e00780c */ /* 0x040fe400057a1670 */
[C---:B------:R-:W-:Y:S02]  /*34b0*/  ISETP.LT.OR P1, PT, R78.reuse, 0x1, !P0 ;  /* 0x000000014e00780c */ /* 0x040fe40004721670 */
[----:B------:R-:W-:-:S07]  /*34c0*/  ISETP.LT.OR P4, PT, R78, 0x2, !P0 ;  /* 0x000000024e00780c */ /* 0x000fce0004781670 */
[-C--:B------:R-:W-:Y:S02]  /*34d0*/  @!P3 IMAD R3, R40, R19.reuse, RZ ;  /* 0x000000132803b224 */ /* 0x080fe400078e02ff */
[-C--:B------:R-:W-:Y:S02]  /*34e0*/  @!P5 IMAD R41, R41, R19.reuse, RZ ;  /* 0x000000132929d224 */ /* 0x080fe400078e02ff */
[-C--:B------:R-:W-:Y:S01]  /*34f0*/  @!P1 IMAD R13, R42, R19.reuse, RZ ;  /* 0x000000132a0d9224 */ /* 0x080fe200078e02ff */
[----:B------:R0:W-:Y:S01]  /*3500*/  @!P3 STG.E.U8 desc[UR38][R10.64], R3 ;  /* 0x000000030a00b986 */ /* 0x0001e2000c101126 */
[C---:B------:R-:W-:Y:S01]  /*3510*/  ISETP.LT.OR P3, PT, R78.reuse, 0x9, !P2 ;  /* 0x000000094e00780c */ /* 0x040fe20005761670 */
[----:B------:R-:W-:Y:S02]  /*3520*/  @!P4 IMAD R43, R43, R19, RZ ;  /* 0x000000132b2bc224 */ /* 0x000fe400078e02ff */
[----:B------:R-:W-:Y:S01]  /*3530*/  @!P5 STG.E.U8 desc[UR38][R10.64+0x1], R41 ;  /* 0x000001290a00d986 */ /* 0x000fe2000c101126 */
[----:B------:R-:W-:-:S03]  /*3540*/  ISETP.LT.OR P5, PT, R78, 0xa, !P2 ;  /* 0x0000000a4e00780c */ /* 0x000fc600057a1670 */
[----:B------:R1:W-:Y:S01]  /*3550*/  @!P1 STG.E.U8 desc[UR38][R8.64], R13 ;  /* 0x0000000d08009986 */ /* 0x0003e2000c101126 */
[----:B------:R-:W-:-:S03]  /*3560*/  ISETP.LT.OR P1, PT, R78, 0x9, !P0 ;  /* 0x000000094e00780c */ /* 0x000fc60004721670 */
[----:B------:R-:W-:Y:S01]  /*3570*/  @!P4 STG.E.U8 desc[UR38][R8.64+0x1], R43 ;  /* 0x0000012b0800c986 */ /* 0x000fe2000c101126 */
[----:B------:R-:W-:Y:S01]  /*3580*/  ISETP.LT.OR P4, PT, R78, 0xa, !P0 ;  /* 0x0000000a4e00780c */ /* 0x000fe20004781670 */
[----:B------:R-:W-:-:S04]  /*3590*/  @!P3 IMAD R15, R44, R19, RZ ;  /* 0x000000132c0fb224 */ /* 0x000fc800078e02ff */
[-C--:B------:R-:W-:Y:S01]  /*35a0*/  @!P5 IMAD R45, R45, R19.reuse, RZ ;  /* 0x000000132d2dd224 */ /* 0x080fe200078e02ff */
[----:B------:R2:W-:Y:S01]  /*35b0*/  @!P3 STG.E.U8 desc[UR38][R10.64+0x8], R15 ;  /* 0x0000080f0a00b986 */ /* 0x0005e2000c101126 */
[----:B------:R-:W-:Y:S02]  /*35c0*/  ISETP.LT.OR P3, PT, R78, 0x11, !P2 ;  /* 0x000000114e00780c */ /* 0x000fe40005761670 */
[-C--:B0-----:R-:W-:Y:S01]  /*35d0*/  @!P1 IMAD R3, R46, R19.reuse, RZ ;  /* 0x000000132e039224 */ /* 0x081fe200078e02ff */
[----:B------:R-:W-:Y:S01]  /*35e0*/  @!P5 STG.E.U8 desc[UR38][R10.64+0x9], R45 ;  /* 0x0000092d0a00d986 */ /* 0x000fe2000c101126 */
[C---:B------:R-:W-:Y:S02]  /*35f0*/  ISETP.LT.OR P5, PT, R78.reuse, 0x12, !P2 ;  /* 0x000000124e00780c */ /* 0x040fe400057a1670 */
[----:B------:R-:W-:Y:S01]  /*3600*/  @!P4 IMAD R47, R47, R19, RZ ;  /* 0x000000132f2fc224 */ /* 0x000fe200078e02ff */
[----:B------:R0:W-:Y:S01]  /*3610*/  @!P1 STG.E.U8 desc[UR38][R8.64+0x8], R3 ;  /* 0x0000080308009986 */ /* 0x0001e2000c101126 */
[----:B------:R-:W-:-:S03]  /*3620*/  ISETP.LT.OR P1, PT, R78, 0x11, !P0 ;  /* 0x000000114e00780c */ /* 0x000fc60004721670 */
[----:B------:R-:W-:Y:S01]  /*3630*/  @!P4 STG.E.U8 desc[UR38][R8.64+0x9], R47 ;  /* 0x0000092f0800c986 */ /* 0x000fe2000c101126 */
[----:B------:R-:W-:Y:S01]  /*3640*/  ISETP.LT.OR P4, PT, R78, 0x12, !P0 ;  /* 0x000000124e00780c */ /* 0x000fe20004781670 */
[----:B-1----:R-:W-:-:S04]  /*3650*/  @!P3 IMAD R13, R48, R19, RZ ;  /* 0x00000013300db224 */ /* 0x002fc800078e02ff */
[-C--:B------:R-:W-:Y:S01]  /*3660*/  @!P5 IMAD R49, R49, R19.reuse, RZ ;  /* 0x000000133131d224 */ /* 0x080fe200078e02ff */
[----:B------:R1:W-:Y:S01]  /*3670*/  @!P3 STG.E.U8 desc[UR38][R10.64+0x10], R13 ;  /* 0x0000100d0a00b986 */ /* 0x0003e2000c101126 */
[----:B------:R-:W-:Y:S02]  /*3680*/  ISETP.LT.OR P3, PT, R78, 0x19, !P2 ;  /* 0x000000194e00780c */ /* 0x000fe40005761670 */
[-C--:B--2---:R-:W-:Y:S01]  /*3690*/  @!P1 IMAD R15, R50, R19.reuse, RZ ;  /* 0x00000013320f9224 */ /* 0x084fe200078e02ff */
[----:B------:R-:W-:Y:S01]  /*36a0*/  @!P5 STG.E.U8 desc[UR38][R10.64+0x11], R49 ;  /* 0x000011310a00d986 */ /* 0x000fe2000c101126 */
[----:B------:R-:W-:Y:S02]  /*36b0*/  ISETP.LT.OR P2, PT, R78, 0x1a, !P2 ;  /* 0x0000001a4e00780c */ /* 0x000fe40005741670 */
[----:B------:R-:W-:Y:S01]  /*36c0*/  @!P4 IMAD R51, R51, R19, RZ ;  /* 0x000000133333c224 */ /* 0x000fe200078e02ff */
[----:B------:R2:W-:Y:S01]  /*36d0*/  @!P1 STG.E.U8 desc[UR38][R8.64+0x10], R15 ;  /* 0x0000100f08009986 */ /* 0x0005e2000c101126 */
[----:B------:R-:W-:-:S02]  /*36e0*/  ISETP.GE.AND P1, PT, R75, 0x81, PT ;  /* 0x000000814b00780c */ /* 0x000fc40003f26270 */
[C---:B------:R-:W-:Y:S01]  /*36f0*/  ISETP.LT.OR P5, PT, R78.reuse, 0x19, !P0 ;  /* 0x000000194e00780c */ /* 0x040fe200047a1670 */
[----:B------:R-:W-:Y:S01]  /*3700*/  @!P4 STG.E.U8 desc[UR38][R8.64+0x11], R51 ;  /* 0x000011330800c986 */ /* 0x000fe2000c101126 */
[----:B------:R-:W-:Y:S01]  /*3710*/  ISETP.LT.OR P0, PT, R78, 0x1a, !P0 ;  /* 0x0000001a4e00780c */ /* 0x000fe20004701670 */
[----:B0-----:R-:W-:Y:S01]  /*3720*/  @!P3 IMAD R3, R52, R19, RZ ;  /* 0x000000133403b224 */ /* 0x001fe200078e02ff */
[----:B------:R-:W-:-:S03]  /*3730*/  ISETP.LT.OR P4, PT, R78, 0x1, !P1 ;  /* 0x000000014e00780c */ /* 0x000fc60004f81670 */
[----:B------:R-:W-:Y:S01]  /*3740*/  @!P2 IMAD R53, R53, R19, RZ ;  /* 0x000000133535a224 */ /* 0x000fe200078e02ff */
[----:B------:R0:W-:Y:S01]  /*3750*/  @!P3 STG.E.U8 desc[UR38][R10.64+0x18], R3 ;  /* 0x000018030a00b986 */ /* 0x0001e2000c101126 */
[----:B------:R-:W-:-:S03]  /*3760*/  ISETP.LT.OR P3, PT, R78, 0x2, !P1 ;  /* 0x000000024e00780c */ /* 0x000fc60004f61670 */
[----:B------:R3:W-:Y:S01]  /*3770*/  @!P2 STG.E.U8 desc[UR38][R10.64+0x19], R53 ;  /* 0x000019350a00a986 */ /* 0x0007e2000c101126 */
[-C--:B-1----:R-:W-:Y:S01]  /*3780*/  @!P5 IMAD R13, R54, R19.reuse, RZ ;  /* 0x00000013360dd224 */ /* 0x082fe200078e02ff */
[----:B------:R-:W-:Y:S01]  /*3790*/  ISETP.GE.AND P2, PT, R75, 0x89, PT ;  /* 0x000000894b00780c */ /* 0x000fe20003f46270 */
[-C--:B------:R-:W-:Y:S02]  /*37a0*/  @!P0 IMAD R55, R55, R19.reuse, RZ ;  /* 0x0000001337378224 */ /* 0x080fe400078e02ff */
[----:B--2---:R-:W-:Y:S01]  /*37b0*/  @!P4 IMAD R15, R24, R19, RZ ;  /* 0x00000013180fc224 */ /* 0x004fe200078e02ff */
[----:B------:R-:W-:Y:S01]  /*37c0*/  @!P5 STG.E.U8 desc[UR38][R8.64+0x18], R13 ;  /* 0x0000180d0800d986 */ /* 0x000fe2000c101126 */
[----:B------:R-:W-:-:S03]  /*37d0*/  ISETP.LT.OR P5, PT, R78, 0x1, !P2 ;  /* 0x000000014e00780c */ /* 0x000fc600057a1670 */
[----:B------:R-:W-:Y:S01]  /*37e0*/  @!P3 IMAD R25, R25, R19, RZ ;  /* 0x000000131919b224 */ /* 0x000fe200078e02ff */
[----:B------:R-:W-:Y:S01]  /*37f0*/  @!P0 STG.E.U8 desc[UR38][R8.64+0x19], R55 ;  /* 0x0000193708008986 */ /* 0x000fe2000c101126 */
[----:B------:R-:W-:-:S03]  /*3800*/  ISETP.LT.OR P0, PT, R78, 0x2, !P2 ;  /* 0x000000024e00780c */ /* 0x000fc60005701670 */
[----:B------:R-:W-:Y:S01]  /*3810*/  @!P4 STG.E.U8 desc[UR38][R6.64], R15 ;  /* 0x0000000f0600c986 */ /* 0x000fe2000c101126 */
[----:B------:R-:W-:-:S03]  /*3820*/  ISETP.LT.OR P4, PT, R78, 0x9, !P1 ;  /* 0x000000094e00780c */ /* 0x000fc60004f81670 */
[----:B------:R-:W-:Y:S01]  /*3830*/  @!P3 STG.E.U8 desc[UR38][R6.64+0x1], R25 ;  /* 0x000001190600b986 */ /* 0x000fe2000c101126 */
[----:B------:R-:W-:Y:S01]  /*3840*/  ISETP.LT.OR P3, PT, R78, 0xa, !P1 ;  /* 0x0000000a4e00780c */ /* 0x000fe20004f61670 */
[----:B0-----:R-:W-:-:S04]  /*3850*/  @!P5 IMAD R3, R26, R19, RZ ;  /* 0x000000131a03d224 */ /* 0x001fc800078e02ff */
[-C--:B------:R-:W-:Y:S01]  /*3860*/  @!P0 IMAD R27, R27, R19.reuse, RZ ;  /* 0x000000131b1b8224 */ /* 0x080fe200078e02ff */
[----:B------:R0:W-:Y:S01]  /*3870*/  @!P5 STG.E.U8 desc[UR38][R4.64], R3 ;  /* 0x000000030400d986 */ /* 0x0001e2000c101126 */
[----:B------:R-:W-:Y:S02]  /*3880*/  ISETP.LT.OR P5, PT, R78, 0x11, !P1 ;  /* 0x000000114e00780c */ /* 0x000fe40004fa1670 */
[-C--:B---3--:R-:W-:Y:S01]  /*3890*/  @!P4 IMAD R11, R28, R19.reuse, RZ ;  /* 0x000000131c0bc224 */ /* 0x088fe200078e02ff */
[----:B------:R-:W-:Y:S01]  /*38a0*/  @!P0 STG.E.U8 desc[UR38][R4.64+0x1], R27 ;  /* 0x0000011b04008986 */ /* 0x000fe2000c101126 */
[C---:B------:R-:W-:Y:S02]  /*38b0*/  ISETP.LT.OR P0, PT, R78.reuse, 0x9, !P2 ;  /* 0x000000094e00780c */ /* 0x040fe40005701670 */
[----:B------:R-:W-:Y:S01]  /*38c0*/  @!P3 IMAD R29, R29, R19, RZ ;  /* 0x000000131d1db224 */ /* 0x000fe200078e02ff */
[----:B------:R1:W-:Y:S01]  /*38d0*/  @!P4 STG.E.U8 desc[UR38][R6.64+0x8], R11 ;  /* 0x0000080b0600c986 */ /* 0x0003e2000c101126 */
[----:B------:R-:W-:-:S03]  /*38e0*/  ISETP.LT.OR P4, PT, R78, 0xa, !P2 ;  /* 0x0000000a4e00780c */ /* 0x000fc60005781670 */
[----:B------:R-:W-:Y:S01]  /*38f0*/  @!P3 STG.E.U8 desc[UR38][R6.64+0x9], R29 ;  /* 0x0000091d0600b986 */ /* 0x000fe2000c101126 */
[----:B------:R-:W-:Y:S01]  /*3900*/  ISETP.LT.OR P3, PT, R78, 0x12, !P1 ;  /* 0x000000124e00780c */ /* 0x000fe20004f61670 */
[----:B0-----:R-:W-:-:S04]  /*3910*/  @!P5 IMAD R3, R32, R19, RZ ;  /* 0x000000132003d224 */ /* 0x001fc800078e02ff */
[----:B------:R-:W-:-:S04]  /*3920*/  @!P0 IMAD R9, R30, R19, RZ ;  /* 0x000000131e098224 */ /* 0x000fc800078e02ff */
[-C--:B------:R-:W-:Y:S01]  /*3930*/  @!P4 IMAD R31, R31, R19.reuse, RZ ;  /* 0x000000131f1fc224 */ /* 0x080fe200078e02ff */
[----:B------:R0:W-:Y:S01]  /*3940*/  @!P0 STG.E.U8 desc[UR38][R4.64+0x8], R9 ;  /* 0x0000080904008986 */ /* 0x0001e2000c101126 */
[C---:B------:R-:W-:Y:S02]  /*3950*/  ISETP.LT.OR P0, PT, R78.reuse, 0x11, !P2 ;  /* 0x000000114e00780c */ /* 0x040fe40005701670 */
[----:B------:R-:W-:Y:S01]  /*3960*/  @!P3 IMAD R33, R33, R19, RZ ;  /* 0x000000132121b224 */ /* 0x000fe200078e02ff */
[----:B------:R-:W-:Y:S01]  /*3970*/  @!P4 STG.E.U8 desc[UR38][R4.64+0x9], R31 ;  /* 0x0000091f0400c986 */ /* 0x000fe2000c101126 */
[----:B------:R-:W-:-:S03]  /*3980*/  ISETP.LT.OR P4, PT, R78, 0x12, !P2 ;  /* 0x000000124e00780c */ /* 0x000fc60005781670 */
[----:B------:R-:W-:Y:S01]  /*3990*/  @!P3 STG.E.U8 desc[UR38][R6.64+0x11], R33 ;  /* 0x000011210600b986 */ /* 0x000fe2000c101126 */
[C---:B------:R-:W-:Y:S02]  /*39a0*/  ISETP.LT.OR P3, PT, R78.reuse, 0x19, !P1 ;  /* 0x000000194e00780c */ /* 0x040fe40004f61670 */
[C---:B------:R-:W-:Y:S01]  /*39b0*/  ISETP.LT.OR P1, PT, R78.reuse, 0x1a, !P1 ;  /* 0x0000001a4e00780c */ /* 0x040fe20004f21670 */
[----:B------:R2:W-:Y:S01]  /*39c0*/  @!P5 STG.E.U8 desc[UR38][R6.64+0x10], R3 ;  /* 0x000010030600d986 */ /* 0x0005e2000c101126 */
[----:B------:R-:W-:Y:S01]  /*39d0*/  ISETP.LT.OR P5, PT, R78, 0x19, !P2 ;  /* 0x000000194e00780c */ /* 0x000fe200057a1670 */
[----:B-1----:R-:W-:Y:S01]  /*39e0*/  @!P0 IMAD R11, R34, R19, RZ ;  /* 0x00000013220b8224 */ /* 0x002fe200078e02ff */
[----:B------:R-:W-:-:S03]  /*39f0*/  ISETP.LT.OR P2, PT, R78, 0x1a, !P2 ;  /* 0x0000001a4e00780c */ /* 0x000fc60005741670 */
[-C--:B------:R-:W-:Y:S01]  /*3a00*/  @!P4 IMAD R35, R35, R19.reuse, RZ ;  /* 0x000000132323c224 */ /* 0x080fe200078e02ff */
[----:B------:R1:W-:Y:S03]  /*3a10*/  @!P0 STG.E.U8 desc[UR38][R4.64+0x10], R11 ;  /* 0x0000100b04008986 */ /* 0x0003e6000c101126 */
[-C--:B0-----:R-:W-:Y:S01]  /*3a20*/  @!P3 IMAD R9, R36, R19.reuse, RZ ;  /* 0x000000132409b224 */ /* 0x081fe200078e02ff */
[----:B------:R1:W-:Y:S01]  /*3a30*/  @!P4 STG.E.U8 desc[UR38][R4.64+0x11], R35 ;  /* 0x000011230400c986 */ /* 0x0003e2000c101126 */
[-C--:B------:R-:W-:Y:S02]  /*3a40*/  @!P1 IMAD R37, R37, R19.reuse, RZ ;  /* 0x0000001325259224 */ /* 0x080fe400078e02ff */
[-C--:B--2---:R-:W-:Y:S01]  /*3a50*/  @!P5 IMAD R3, R38, R19.reuse, RZ ;  /* 0x000000132603d224 */ /* 0x084fe200078e02ff */
[----:B------:R1:W-:Y:S01]  /*3a60*/  @!P3 STG.E.U8 desc[UR38][R6.64+0x18], R9 ;  /* 0x000018090600b986 */ /* 0x0003e2000c101126 */
[----:B------:R-:W-:-:S03]  /*3a70*/  @!P2 IMAD R39, R39, R19, RZ ;  /* 0x000000132727a224 */ /* 0x000fc600078e02ff */
[----:B------:R1:W-:Y:S04]  /*3a80*/  @!P1 STG.E.U8 desc[UR38][R6.64+0x19], R37 ;  /* 0x0000192506009986 */ /* 0x0003e8000c101126 */
[----:B------:R1:W-:Y:S04]  /*3a90*/  @!P5 STG.E.U8 desc[UR38][R4.64+0x18], R3 ;  /* 0x000018030400d986 */ /* 0x0003e8000c101126 */
[----:B------:R1:W-:Y:S02]  /*3aa0*/  @!P2 STG.E.U8 desc[UR38][R4.64+0x19], R39 ;  /* 0x000019270400a986 */ /* 0x0003e4000c101126 */
.L_x_95:
[----:B------:R-:W-:Y:S05]  /*3ab0*/  BSYNC B0 ;  /* 0x0000000000007941 */ /* 0x000fea0003800000 */
.L_x_29:
[----:B------:R-:W-:Y:S01]  /*3ac0*/  IADD3 R16, P0, R16, UR36, RZ ;  /* 0x0000002410107c10 */ /* 0x000fe2000ff1e0ff */
[----:B------:R-:W-:Y:S01]  /*3ad0*/  ULDC.64 UR4, c[0x0][0x650] ;  /* 0x0001940000047ab9 */ /* 0x000fe20000000a00 */
[----:B01----:R-:W-:Y:S01]  /*3ae0*/  PRMT R3, RZ, 0x7610, R3 ;  /* 0x00007610ff037816 */ /* 0x003fe20000000003 */
[----:B------:R-:W-:Y:S01]  /*3af0*/  IMAD.MOV.U32 R66, RZ, RZ, -0x1 ;  /* 0xffffffffff427424 */ /* 0x000fe200078e00ff */
[----:B------:R-:W-:Y:S01]  /*3b00*/  IADD3.X R17, R17, UR42, RZ, P0, !PT ;  /* 0x0000002a11117c10 */ /* 0x000fe200087fe4ff */
[----:B------:R-:W-:Y:S01]  /*3b10*/  IMAD.MOV.U32 R67, RZ, RZ, -0x1 ;  /* 0xffffffffff437424 */ /* 0x000fe200078e00ff */
[----:B------:R-:W-:-:S04]  /*3b20*/  ISETP.GE.U32.AND P0, PT, R16, UR4, PT ;  /* 0x0000000410007c0c */ /* 0x000fc8000bf06070 */
[----:B------:R-:W-:-:S13]  /*3b30*/  ISETP.GE.U32.AND.EX P0, PT, R17, UR5, PT, P0 ;  /* 0x0000000511007c0c */ /* 0x000fda000bf06100 */
[----:B------:R-:W-:Y:S05]  /*3b40*/  @P0 BRA `(.L_x_96) ;  /* 0x00000004004c0947 */ /* 0x000fea0003800000 */
[----:B------:R-:W0:Y:S01]  /*3b50*/  LDC.64 R10, c[0x0][0x628] ;  /* 0x00018a00ff0a7b82 */ /* 0x000e220000000a00 */
[----:B------:R-:W1:Y:S01]  /*3b60*/  S2R R12, SR_CTAID.X ;  /* 0x00000000000c7919 */ /* 0x000e620000002500 */
[----:B---3--:R-:W-:Y:S02]  /*3b70*/  IMAD.MOV.U32 R8, RZ, RZ, R16 ;  /* 0x000000ffff087224 */ /* 0x008fe400078e0010 */
[----:B------:R-:W-:Y:S01]  /*3b80*/  IMAD.MOV.U32 R9, RZ, RZ, R17 ;  /* 0x000000ffff097224 */ /* 0x000fe200078e0011 */
[----:B------:R-:W3:Y:S03]  /*3b90*/  S2R R20, SR_CTAID.Y ;  /* 0x0000000000147919 */ /* 0x000ee60000002600 */
[----:B------:R-:W1:Y:S08]  /*3ba0*/  LDC R0, c[0x0][0x630] ;  /* 0x00018c00ff007b82 */ /* 0x000e700000000800 */
[----:B------:R-:W1:Y:S01]  /*3bb0*/  LDC.64 R14, c[0x0][0x620] ;  /* 0x00018800ff0e7b82 */ /* 0x000e620000000a00 */
[----:B0-----:R-:W-:-:S04]  /*3bc0*/  ISETP.NE.U32.AND P0, PT, R10, RZ, PT ;  /* 0x000000ff0a00720c */ /* 0x001fc80003f05070 */
[----:B------:R-:W-:-:S13]  /*3bd0*/  ISETP.NE.AND.EX P0, PT, R11, RZ, PT, P0 ;  /* 0x000000ff0b00720c */ /* 0x000fda0003f05300 */
[----:B-1-3--:R-:W-:Y:S05]  /*3be0*/  @!P0 BRA `(.L_x_97) ;  /* 0x0000000000288947 */ /* 0x00afea0003800000 */
[----:B------:R-:W0:Y:S02]  /*3bf0*/  LDC R3, c[0x0][0x634] ;  /* 0x00018d00ff037b82 */ /* 0x000e240000000800 */
[----:B0-----:R-:W-:-:S05]  /*3c00*/  IADD3 R3, P0, R16, R3, RZ ;  /* 0x0000000310037210 */ /* 0x001fca0007f1e0ff */
[----:B------:R-:W-:-:S04]  /*3c10*/  IMAD.X R13, RZ, RZ, R17, P0 ;  /* 0x000000ffff0d7224 */ /* 0x000fc800000e0611 */
[----:B--2---:R-:W-:-:S04]  /*3c20*/  IMAD.WIDE.U32 R4, R13, R10, RZ ;  /* 0x0000000a0d047225 */ /* 0x004fc800078e00ff */
[----:B----4-:R-:W-:-:S04]  /*3c30*/  IMAD.WIDE.U32 R6, P0, R3, R11, R4 ;  /* 0x0000000b03067225 */ /* 0x010fc80007800004 */
[----:B------:R-:W-:-:S04]  /*3c40*/  IMAD.WIDE.U32 R4, R3, R10, RZ ;  /* 0x0000000a03047225 */ /* 0x000fc800078e00ff */
[----:B------:R-:W-:Y:S01]  /*3c50*/  IMAD.X R9, RZ, RZ, RZ, P0 ;  /* 0x000000ffff097224 */ /* 0x000fe200000e06ff */
[----:B------:R-:W-:Y:S01]  /*3c60*/  IADD3 RZ, P0, R5, R6, RZ ;  /* 0x0000000605ff7210 */ /* 0x000fe20007f1e0ff */
[----:B------:R-:W-:-:S04]  /*3c70*/  IMAD.MOV.U32 R8, RZ, RZ, R7 ;  /* 0x000000ffff087224 */ /* 0x000fc800078e0007 */
[----:B------:R-:W-:-:S08]  /*3c80*/  IMAD.WIDE.U32.X R8, R13, R11, R8, P0 ;  /* 0x0000000b0d087225 */ /* 0x000fd000000e0408 */
.L_x_97:
[-CC-:B------:R-:W-:Y:S01]  /*3c90*/  SHF.R.U64 R67, R8, R0.reuse, R9.reuse ;  /* 0x0000000008437219 */ /* 0x180fe20000001209 */
[----:B--2---:R-:W0:Y:S01]  /*3ca0*/  LDC.64 R26, c[0x0][0x640] ;  /* 0x00019000ff1a7b82 */ /* 0x004e220000000a00 */
[----:B------:R-:W-:Y:S01]  /*3cb0*/  SHF.R.U32.HI R0, RZ, R0, R9 ;  /* 0x00000000ff007219 */ /* 0x000fe20000011609 */
[----:B------:R-:W-:Y:S01]  /*3cc0*/  ULDC UR4, c[0x0][0x150] ;  /* 0x0000540000047ab9 */ /* 0x000fe20000000800 */
[----:B------:R-:W-:Y:S02]  /*3cd0*/  IADD3 R3, P0, RZ, -R67, RZ ;  /* 0x80000043ff037210 */ /* 0x000fe40007f1e0ff */
[----:B----4-:R-:W-:-:S03]  /*3ce0*/  I2FP.F32.U32 R7, R12 ;  /* 0x0000000c00077245 */ /* 0x010fc60000201000 */
[----:B------:R-:W1:Y:S01]  /*3cf0*/  LDC R6, c[0x0][0x618] ;  /* 0x00018600ff067b82 */ /* 0x000e620000000800 */
[----:B------:R-:W-:Y:S02]  /*3d00*/  IMAD.X R5, RZ, RZ, ~R0, P0 ;  /* 0x000000ffff057224 */ /* 0x000fe400000e0e00 */
[----:B------:R-:W-:Y:S01]  /*3d10*/  FMUL R7, R7, UR4 ;  /* 0x0000000407077c20 */ /* 0x000fe20008400000 */
[----:B------:R-:W-:Y:S01]  /*3d20*/  ULDC UR4, c[0x0][0x154] ;  /* 0x0000550000047ab9 */ /* 0x000fe20000000800 */
[-C--:B------:R-:W-:Y:S02]  /*3d30*/  IMAD R0, R5, R14.reuse, RZ ;  /* 0x0000000e05007224 */ /* 0x080fe400078e02ff */
[C---:B------:R-:W-:Y:S01]  /*3d40*/  IMAD.WIDE.U32 R4, R3.reuse, R14, R16 ;  /* 0x0000000e03047225 */ /* 0x040fe200078e0010 */
[----:B------:R-:W2:Y:S01]  /*3d50*/  LDC R8, c[0x0][0x608] ;  /* 0x00018200ff087b82 */ /* 0x000ea20000000800 */
[----:B------:R-:W3:Y:S02]  /*3d60*/  F2I.U32.TRUNC.NTZ R7, R7 ;  /* 0x0000000700077305 */ /* 0x000ee4000020f000 */
[----:B------:R-:W-:Y:S01]  /*3d70*/  IMAD R3, R3, R15, R0 ;  /* 0x0000000f03037224 */ /* 0x000fe200078e0200 */
[----:B------:R-:W-:-:S03]  /*3d80*/  I2FP.F32.U32 R0, R20 ;  /* 0x0000001400007245 */ /* 0x000fc60000201000 */
[----:B------:R-:W-:Y:S01]  /*3d90*/  IMAD.IADD R3, R5, 0x1, R3 ;  /* 0x0000000105037824 */ /* 0x000fe200078e0203 */
[----:B------:R-:W4:Y:S01]  /*3da0*/  LDC R11, c[0x0][0x658] ;  /* 0x00019600ff0b7b82 */ /* 0x000f220000000800 */
[----:B0-----:R-:W-:-:S04]  /*3db0*/  ISETP.NE.U32.AND P0, PT, R26, RZ, PT ;  /* 0x000000ff1a00720c */ /* 0x001fc80003f05070 */
[----:B------:R-:W-:-:S03]  /*3dc0*/  ISETP.NE.AND.EX P0, PT, R27, RZ, PT, P0 ;  /* 0x000000ff1b00720c */ /* 0x000fc60003f05300 */
[----:B------:R-:W0:Y:S01]  /*3dd0*/  LDC R9, c[0x0][0x144] ;  /* 0x00005100ff097b82 */ /* 0x000e220000000800 */
[-C--:B-1----:R-:W-:Y:S01]  /*3de0*/  SHF.R.U64 R10, R4, R6.reuse, R3 ;  /* 0x00000006040a7219 */ /* 0x082fe20000001203 */
[----:B---3--:R-:W-:Y:S01]  /*3df0*/  IMAD.MOV R7, RZ, RZ, -R7 ;  /* 0x000000ffff077224 */ /* 0x008fe200078e0a07 */
[----:B------:R-:W-:Y:S01]  /*3e00*/  SHF.R.U32.HI R3, RZ, R6, R3 ;  /* 0x00000006ff037219 */ /* 0x000fe20000011603 */
[----:B------:R-:W-:-:S04]  /*3e10*/  FMUL R6, R0, UR4 ;  /* 0x0000000400067c20 */ /* 0x000fc80008400000 */
[----:B------:R-:W1:Y:S01]  /*3e20*/  LDC R21, c[0x0][0x148] ;  /* 0x00005200ff157b82 */ /* 0x000e620000000800 */
[----:B------:R3:W0:Y:S01]  /*3e30*/  F2I.U32.TRUNC.NTZ R14, R6 ;  /* 0x00000006000e7305 */ /* 0x000622000020f000 */
[-CC-:B--2---:R-:W-:Y:S02]  /*3e40*/  SHF.R.U64 R13, R10, R8.reuse, R3.reuse ;  /* 0x000000080a0d7219 */ /* 0x184fe40000001203 */
[----:B------:R-:W-:-:S04]  /*3e50*/  SHF.R.U32.HI R0, RZ, R8, R3 ;  /* 0x00000008ff007219 */ /* 0x000fc80000011603 */
[----:B------:R-:W2:Y:S01]  /*3e60*/  LDC R24, c[0x0][0x648] ;  /* 0x00019200ff187b82 */ /* 0x000ea20000000800 */
[-CC-:B----4-:R-:W-:Y:S02]  /*3e70*/  SHF.R.U64 R15, R13, R11.reuse, R0.reuse ;  /* 0x0000000b0d0f7219 */ /* 0x190fe40000001200 */
[----:B------:R-:W-:-:S03]  /*3e80*/  SHF.R.U32.HI R5, RZ, R11, R0 ;  /* 0x0000000bff057219 */ /* 0x000fc60000011600 */
[----:B------:R-:W-:Y:S02]  /*3e90*/  IMAD.MOV.U32 R4, RZ, RZ, R15 ;  /* 0x000000ffff047224 */ /* 0x000fe400078e000f */
[----:B------:R-:W4:Y:S01]  /*3ea0*/  LDC R28, c[0x0][0x638] ;  /* 0x00018e00ff1c7b82 */ /* 0x000f220000000800 */
[----:B0-----:R-:W-:-:S07]  /*3eb0*/  IMAD R25, R9, R7, R12 ;  /* 0x0000000709197224 */ /* 0x001fce00078e020c */
[----:B------:R-:W0:Y:S08]  /*3ec0*/  LDC R29, c[0x0][0x610] ;  /* 0x00018400ff1d7b82 */ /* 0x000e300000000800 */
[----:B------:R-:W0:Y:S01]  /*3ed0*/  LDC R30, c[0x0][0x600] ;  /* 0x00018000ff1e7b82 */ /* 0x000e220000000800 */
[----:B-123--:R-:W-:Y:S05]  /*3ee0*/  @!P0 BRA `(.L_x_98) ;  /* 0x0000000000288947 */ /* 0x00efea0003800000 */
        /* <DEDUP_REMOVED lines=10> */
.L_x_98:
[----:B------:R-:W-:Y:S01]  /*3f90*/  ISETP.NE.AND P0, PT, R2, 0x1, PT ;  /* 0x000000010200780c */ /* 0x000fe20003f05270 */
[----:B------:R-:W-:Y:S01]  /*3fa0*/  IMAD.MOV R14, RZ, RZ, -R14 ;  /* 0x000000ffff0e7224 */ /* 0x000fe200078e0a0e */
[----:B------:R-:W-:Y:S02]  /*3fb0*/  SHF.R.U64 R0, R4, R24, R5 ;  /* 0x0000001804007219 */ /* 0x000fe40000001205 */
[----:B------:R-:W-:Y:S02]  /*3fc0*/  LOP3.LUT R3, R13, R62, RZ, 0xc0, !PT ;  /* 0x0000003e0d037212 */ /* 0x000fe400078ec0ff */
[----:B------:R-:W-:Y:S01]  /*3fd0*/  LOP3.LUT R10, R10, R61, RZ, 0xc0, !PT ;  /* 0x0000003d0a0a7212 */ /* 0x000fe200078ec0ff */
[----:B------:R-:W-:Y:S02]  /*3fe0*/  IMAD.MOV R4, RZ, RZ, -R0 ;  /* 0x000000ffff047224 */ /* 0x000fe400078e0a00 */
[----:B------:R-:W-:Y:S02]  /*3ff0*/  IMAD R0, R58, R0, R3 ;  /* 0x000000003a007224 */ /* 0x000fe400078e0203 */
[----:B----4-:R-:W-:-:S02]  /*4000*/  IMAD R3, R4, R28, R15 ;  /* 0x0000001c04037224 */ /* 0x010fc400078e020f */
[----:B------:R-:W-:Y:S02]  /*4010*/  @P0 IMAD R25, R21, R14, R20 ;  /* 0x0000000e15190224 */ /* 0x000fe400078e0214 */
[----:B0-----:R-:W-:Y:S02]  /*4020*/  IMAD R5, R3, R30, R10 ;  /* 0x0000001e03057224 */ /* 0x001fe400078e020a */
[----:B------:R-:W-:Y:S02]  /*4030*/  IMAD R0, R0, R29, R25 ;  /* 0x0000001d00007224 */ /* 0x000fe400078e0219 */
[----:B------:R-:W-:-:S03]  /*4040*/  IMAD.MOV.U32 R4, RZ, RZ, 0x1 ;  /* 0x00000001ff047424 */ /* 0x000fc600078e00ff */
[----:B------:R-:W-:Y:S02]  /*4050*/  SEL R66, R5, R0, !P0 ;  /* 0x0000000005427207 */ /* 0x000fe40004000000 */
[----:B------:R-:W-:Y:S02]  /*4060*/  PRMT R3, R4, 0x7610, R3 ;  /* 0x0000761004037816 */ /* 0x000fe40000000003 */
[----:B------:R-:W-:-:S07]  /*4070*/  SEL R0, R0, R5, !P0 ;  /* 0x0000000500007207 */ /* 0x000fce0004000000 */
.L_x_96:
[----:B------:R-:W-:Y:S01]  /*4080*/  UIADD3 UR41, UR43, UR41, URZ ;  /* 0x000000292b297290 */ /* 0x000fe2000fffe03f */
[----:B------:R-:W-:Y:S01]  /*4090*/  LOP3.LUT P0, RZ, R3, 0xff, RZ, 0xc0, !PT ;  /* 0x000000ff03ff7812 */ /* 0x000fe2000780c0ff */
[----:B------:R-:W-:Y:S02]  /*40a0*/  IMAD.MOV.U32 R65, RZ, RZ, R0 ;  /* 0x000000ffff417224 */ /* 0x000fe400078e0000 */
[----:B------:R-:W-:Y:S02]  /*40b0*/  USHF.R.U32.HI UR4, URZ, 0x5, UR41 ;  /* 0x000000053f047899 */ /* 0x000fe40008011629 */
[----:B------:R-:W-:Y:S02]  /*40c0*/  UISETP.GT.U32.AND UP1, UPT, UR41, 0x1f, UPT ;  /* 0x0000001f2900788c */ /* 0x000fe4000bf24070 */
[----:B------:R-:W-:Y:S02]  /*40d0*/  ULOP3.LUT UR4, UR4, 0x1, URZ, 0xc0, !UPT ;  /* 0x0000000104047892 */ /* 0x000fe4000f8ec03f */
[----:B------:R-:W-:-:S02]  /*40e0*/  UISETP.LT.U32.AND UP1, UPT, UR43, 0x20, UP1 ;  /* 0x000000202b00788c */ /* 0x000fc40008f21070 */
[----:B------:R-:W-:Y:S02]  /*40f0*/  UISETP.NE.U32.AND UP0, UPT, UR4, 0x1, UPT ;  /* 0x000000010400788c */ /* 0x000fe4000bf05070 */
[----:B------:R-:W-:Y:S02]  /*4100*/  USEL UR5, URZ, 0x1, !UP1 ;  /* 0x000000013f057887 */ /* 0x000fe4000c800000 */
[----:B------:R-:W-:Y:S02]  /*4110*/  UISETP.GT.U32.AND UP0, UPT, UR43, 0x1f, !UP0 ;  /* 0x0000001f2b00788c */ /* 0x000fe4000c704070 */
[----:B------:R-:W-:Y:S02]  /*4120*/  ULOP3.LUT UR41, UR41, 0x1f, URZ, 0xc0, !UPT ;  /* 0x0000001f29297892 */ /* 0x000fe4000f8ec03f */
[----:B------:R-:W-:-:S04]  /*4130*/  USEL UR4, URZ, 0x1, !UP0 ;  /* 0x000000013f047887 */ /* 0x000fc8000c000000 */
[----:B------:R-:W-:Y:S01]  /*4140*/  ULOP3.LUT UR40, UR4, UR40, UR5, 0x96, !UPT ;  /* 0x0000002804287292 */ /* 0x000fe2000f8e9605 */
[----:B------:R-:W-:Y:S11]  /*4150*/  @P0 BRA `(.L_x_99) ;  /* 0xffffffd000f40947 */ /* 0x000ff6000383ffff */
[----:B------:R-:W-:Y:S05]  /*4160*/  EXIT ;  /* 0x000000000000794d */ /* 0x000fea0003800000 */
.L_x_4:
        /* <DEDUP_REMOVED lines=26> */
.L_x_101:
[--C-:B------:R-:W-:Y:S01]  /*4310*/  SHF.R.U64 R14, R12, R20, R13.reuse ;  /* 0x000000140c0e7219 */ /* 0x100fe2000000120d */
[----:B------:R-:W0:Y:S01]  /*4320*/  LDC R24, c[0x0][0x618] ;  /* 0x00018600ff187b82 */ /* 0x000e220000000800 */
[----:B------:R-:W-:Y:S01]  /*4330*/  I2FP.F32.U32 R8, R6 ;  /* 0x0000000600087245 */ /* 0x000fe20000201000 */
[----:B------:R-:W-:Y:S01]  /*4340*/  ULDC UR4, c[0x0][0x150] ;  /* 0x0000540000047ab9 */ /* 0x000fe20000000800 */
[----:B------:R-:W-:Y:S02]  /*4350*/  SHF.R.U32.HI R7, RZ, R20, R13 ;  /* 0x00000014ff077219 */ /* 0x000fe4000001160d */
[----:B------:R-:W-:Y:S01]  /*4360*/  IADD3 R11, P0, RZ, -R14, RZ ;  /* 0x8000000eff0b7210 */ /* 0x000fe20007f1e0ff */
[----:B------:R-:W-:Y:S01]  /*4370*/  FMUL R13, R8, UR4 ;  /* 0x00000004080d7c20 */ /* 0x000fe20008400000 */
[----:B------:R-:W-:Y:S01]  /*4380*/  ULDC UR4, c[0x0][0x154] ;  /* 0x0000550000047ab9 */ /* 0x000fe20000000800 */
[----:B------:R-:W1:Y:S02]  /*4390*/  LDC.64 R26, c[0x0][0x640] ;  /* 0x00019000ff1a7b82 */ /* 0x000e640000000a00 */
[----:B------:R-:W-:-:S02]  /*43a0*/  IMAD.X R7, RZ, RZ, ~R7, P0 ;  /* 0x000000ffff077224 */ /* 0x000fc400000e0e07 */
[----:B------:R-:W2:Y:S01]  /*43b0*/  F2I.U32.TRUNC.NTZ R13, R13 ;  /* 0x0000000d000d7305 */ /* 0x000ea2000020f000 */
[----:B------:R-:W-:-:S03]  /*43c0*/  IMAD.WIDE.U32 R8, R11, R22, R16 ;  /* 0x000000160b087225 */ /* 0x000fc600078e0010 */
[----:B------:R-:W3:Y:S01]  /*43d0*/  LDC R15, c[0x0][0x144] ;  /* 0x00005100ff0f7b82 */ /* 0x000ee20000000800 */
[----:B------:R-:W-:-:S04]  /*43e0*/  IMAD R10, R7, R22, RZ ;  /* 0x00000016070a7224 */ /* 0x000fc800078e02ff */
[----:B------:R-:W-:Y:S02]  /*43f0*/  IMAD R7, R11, R23, R10 ;  /* 0x000000170b077224 */ /* 0x000fe400078e020a */
[----:B------:R-:W-:Y:S01]  /*4400*/  IMAD.MOV.U32 R10, RZ, RZ, -0x1 ;  /* 0xffffffffff0a7424 */ /* 0x000fe200078e00ff */
[----:B------:R-:W4:Y:S01]  /*4410*/  LDC R20, c[0x0][0x608] ;  /* 0x00018200ff147b82 */ /* 0x000f220000000800 */
[----:B------:R-:W-:Y:S01]  /*4420*/  IMAD.IADD R7, R9, 0x1, R7 ;  /* 0x0000000109077824 */ /* 0x000fe200078e0207 */
[----:B------:R-:W-:-:S04]  /*4430*/  I2FP.F32.U32 R9, R3 ;  /* 0x0000000300097245 */ /* 0x000fc80000201000 */
[-C--:B0-----:R-:W-:Y:S01]  /*4440*/  SHF.R.U64 R12, R8, R24.reuse, R7 ;  /* 0x00000018080c7219 */ /* 0x081fe20000001207 */
[----:B--2---:R-:W-:Y:S01]  /*4450*/  IMAD.MOV R8, RZ, RZ, -R13 ;  /* 0x000000ffff087224 */ /* 0x004fe200078e0a0d */
[----:B------:R-:W0:Y:S01]  /*4460*/  LDC R11, c[0x0][0x658] ;  /* 0x00019600ff0b7b82 */ /* 0x000e220000000800 */
[----:B-1----:R-:W-:Y:S01]  /*4470*/  ISETP.NE.U32.AND P0, PT, R26, RZ, PT ;  /* 0x000000ff1a00720c */ /* 0x002fe20003f05070 */
[----:B------:R-:W-:Y:S01]  /*4480*/  FMUL R9, R9, UR4 ;  /* 0x0000000409097c20 */ /* 0x000fe20008400000 */
[----:B------:R-:W-:Y:S02]  /*4490*/  SHF.R.U32.HI R7, RZ, R24, R7 ;  /* 0x00000018ff077219 */ /* 0x000fe40000011607 */
[----:B------:R-:W-:-:S03]  /*44a0*/  ISETP.NE.AND.EX P0, PT, R27, RZ, PT, P0 ;  /* 0x000000ff1b00720c */ /* 0x000fc60003f05300 */
[----:B------:R-:W1:Y:S01]  /*44b0*/  LDC R22, c[0x0][0x148] ;  /* 0x00005200ff167b82 */ /* 0x000e620000000800 */
[----:B---3--:R-:W-:Y:S02]  /*44c0*/  IMAD R23, R15, R8, R6 ;  /* 0x000000080f177224 */ /* 0x008fe400078e0206 */
[----:B------:R-:W-:-:S05]  /*44d0*/  IMAD.MOV.U32 R8, RZ, RZ, 0x1 ;  /* 0x00000001ff087424 */ /* 0x000fca00078e00ff */
[----:B------:R-:W2:Y:S01]  /*44e0*/  LDC R21, c[0x0][0x600] ;  /* 0x00018000ff157b82 */ /* 0x000ea20000000800 */
[-CC-:B----4-:R-:W-:Y:S02]  /*44f0*/  SHF.R.U64 R15, R12, R20.reuse, R7.reuse ;  /* 0x000000140c0f7219 */ /* 0x190fe40000001207 */
[----:B------:R-:W-:Y:S02]  /*4500*/  SHF.R.U32.HI R6, RZ, R20, R7 ;  /* 0x00000014ff067219 */ /* 0x000fe40000011607 */
[----:B------:R3:W4:Y:S03]  /*4510*/  F2I.U32.TRUNC.NTZ R20, R9 ;  /* 0x0000000900147305 */ /* 0x000726000020f000 */
[----:B------:R-:W1:Y:S01]  /*4520*/  LDC R25, c[0x0][0x648] ;  /* 0x00019200ff197b82 */ /* 0x000e620000000800 */
[-C--:B0-----:R-:W-:Y:S02]  /*4530*/  SHF.R.U64 R19, R15, R11.reuse, R6 ;  /* 0x0000000b0f137219 */ /* 0x081fe40000001206 */
[----:B------:R-:W-:-:S02]  /*4540*/  SHF.L.U32 R10, R10, R11, RZ ;  /* 0x0000000b0a0a7219 */ /* 0x000fc400000006ff */
[-C--:B------:R-:W-:Y:S01]  /*4550*/  SHF.R.U32.HI R7, RZ, R11.reuse, R6 ;  /* 0x0000000bff077219 */ /* 0x080fe20000011606 */
[----:B------:R-:W-:Y:S01]  /*4560*/  IMAD.MOV.U32 R6, RZ, RZ, R19 ;  /* 0x000000ffff067224 */ /* 0x000fe200078e0013 */
[----:B------:R-:W-:Y:S01]  /*4570*/  SHF.L.U32 R24, R8, R11, RZ ;  /* 0x0000000b08187219 */ /* 0x000fe200000006ff */
[----:B------:R-:W0:Y:S01]  /*4580*/  LDC R28, c[0x0][0x638] ;  /* 0x00018e00ff1c7b82 */ /* 0x000e220000000800 */
[----:B------:R-:W-:-:S07]  /*4590*/  LOP3.LUT R30, RZ, R10, RZ, 0x33, !PT ;  /* 0x0000000aff1e7212 */ /* 0x000fce00078e33ff */
[----:B------:R-:W0:Y:S01]  /*45a0*/  LDC R29, c[0x0][0x610] ;  /* 0x00018400ff1d7b82 */ /* 0x000e220000000800 */
[----:B---34-:R-:W-:Y:S05]  /*45b0*/  @!P0 BRA `(.L_x_102) ;  /* 0x0000000000288947 */ /* 0x018fea0003800000 */
[----:B------:R-:W3:Y:S02]  /*45c0*/  LDC R6, c[0x0][0x64c] ;  /* 0x00019300ff067b82 */ /* 0x000ee40000000800 */
[----:B---3--:R-:W-:-:S05]  /*45d0*/  IADD3 R11, P0, R19, R6, RZ ;  /* 0x00000006130b7210 */ /* 0x008fca0007f1e0ff */
        /* <DEDUP_REMOVED lines=8> */
.L_x_102:
[----:B------:R-:W-:Y:S01]  /*4660*/  ISETP.NE.AND P0, PT, R2, 0x1, PT ;  /* 0x000000010200780c */ /* 0x000fe20003f05270 */
[----:B--2---:R-:W-:Y:S01]  /*4670*/  VIADD R9, R21, 0xffffffff ;  /* 0xffffffff15097836 */ /* 0x004fe20000000000 */
[----:B-1----:R-:W-:Y:S01]  /*4680*/  SHF.R.U64 R7, R6, R25, R7 ;  /* 0x0000001906077219 */ /* 0x002fe20000001207 */
[----:B------:R-:W-:Y:S01]  /*4690*/  IMAD.MOV R20, RZ, RZ, -R20 ;  /* 0x000000ffff147224 */ /* 0x000fe200078e0a14 */
[----:B------:R-:W-:Y:S02]  /*46a0*/  LOP3.LUT R6, R15, R30, RZ, 0xc0, !PT ;  /* 0x0000001e0f067212 */ /* 0x000fe400078ec0ff */
[----:B------:R-:W-:Y:S01]  /*46b0*/  LOP3.LUT R12, R12, R9, RZ, 0xc0, !PT ;  /* 0x000000090c0c7212 */ /* 0x000fe200078ec0ff */
[----:B------:R-:W-:Y:S02]  /*46c0*/  IMAD.MOV R8, RZ, RZ, -R7 ;  /* 0x000000ffff087224 */ /* 0x000fe400078e0a07 */
[----:B------:R-:W-:Y:S02]  /*46d0*/  IMAD R6, R24, R7, R6 ;  /* 0x0000000718067224 */ /* 0x000fe400078e0206 */
[----:B------:R-:W-:-:S02]  /*46e0*/  IMAD.MOV.U32 R9, RZ, RZ, 0x1 ;  /* 0x00000001ff097424 */ /* 0x000fc400078e00ff */
[----:B------:R-:W-:Y:S02]  /*46f0*/  @P0 IMAD R23, R22, R20, R3 ;  /* 0x0000001416170224 */ /* 0x000fe400078e0203 */
[----:B0-----:R-:W-:Y:S02]  /*4700*/  IMAD R3, R8, R28, R19 ;  /* 0x0000001c08037224 */ /* 0x001fe400078e0213 */
[----:B------:R-:W-:Y:S02]  /*4710*/  IMAD R13, R6, R29, R23 ;  /* 0x0000001d060d7224 */ /* 0x000fe400078e0217 */
[----:B------:R-:W-:Y:S02]  /*4720*/  IMAD R6, R3, R21, R12 ;  /* 0x0000001503067224 */ /* 0x000fe400078e020c */
[----:B------:R-:W-:-:S03]  /*4730*/  IMAD.MOV.U32 R8, RZ, RZ, R14 ;  /* 0x000000ffff087224 */ /* 0x000fc600078e000e */
[----:B------:R-:W-:Y:S02]  /*4740*/  SEL R20, R6, R13, !P0 ;  /* 0x0000000d06147207 */ /* 0x000fe40004000000 */
[----:B------:R-:W-:-:S07]  /*4750*/  SEL R13, R13, R6, !P0 ;  /* 0x000000060d0d7207 */ /* 0x000fce0004000000 */
.L_x_100:
[----:B------:R-:W-:-:S08]  /*4760*/  NOP ;  /* 0x0000000000007918 */ /* 0x000fd00000000000 */
[----:B------:R-:W0:-:S00]  /*4770*/  USETMAXREG.DEALLOC.CTAPOOL 0x28 ;  /* 0x00000028000079c8 */ /* 0x000e0000080e0500 */
[----:B0-----:R-:W-:-:S13]  /*4780*/  ISETP.NE.AND P0, PT, R0, RZ, PT ;  /* 0x000000ff0000720c */ /* 0x001fda0003f05270 */
[----:B------:R-:W-:Y:S05]  /*4790*/  @P0 EXIT ;  /* 0x000000000000094d */ /* 0x000fea0003800000 */
[----:B------:R-:W-:Y:S01]  /*47a0*/  LOP3.LUT P0, RZ, R9, 0xff, RZ, 0xc0, !PT ;  /* 0x000000ff09ff7812 */ /* 0x000fe2000780c0ff */
[----:B------:R-:W-:Y:S02]  /*47b0*/  IMAD.MOV.U32 R0, RZ, RZ, 0x1 ;  /* 0x00000001ff007424 */ /* 0x000fe400078e00ff */
[----:B------:R-:W-:-:S10]  /*47c0*/  IMAD.MOV.U32 R3, RZ, RZ, RZ ;  /* 0x000000ffff037224 */ /* 0x000fd400078e00ff */
[----:B------:R-:W-:Y:S05]  /*47d0*/  @!P0 BRA `(.L_x_103) ;  /* 0x0000000c001c8947 */ /* 0x000fea0003800000 */
[----:B------:R-:W0:Y:S01]  /*47e0*/  LDC R0, c[0x0][0x28c] ;  /* 0x0000a300ff007b82 */ /* 0x000e220000000800 */
[----:B------:R-:W-:Y:S01]  /*47f0*/  LOP3.LUT P0, RZ, R4, 0x1f, RZ, 0xc0, !PT ;  /* 0x0000001f04ff7812 */ /* 0x000fe2000780c0ff */
[----:B------:R-:W-:Y:S01]  /*4800*/  ULDC UR5, c[0x0][0x658] ;  /* 0x0001960000057ab9 */ /* 0x000fe20000000800 */
[----:B------:R-:W-:Y:S01]  /*4810*/  UMOV UR6, 0xffffffff ;  /* 0xffffffff00067882 */ /* 0x000fe20000000000 */
[----:B------:R-:W-:Y:S01]  /*4820*/  BSSY B0, `(.L_x_103) ;  /* 0x00000c2000007945 */ /* 0x000fe20003800000 */
[----:B------:R-:W-:Y:S01]  /*4830*/  USHF.L.U32 UR6, UR6, UR5, URZ ;  /* 0x0000000506067299 */ /* 0x000fe2000800063f */
[C---:B------:R-:W-:Y:S01]  /*4840*/  ISETP.NE.AND P2, PT, R5.reuse, RZ, PT ;  /* 0x000000ff0500720c */ /* 0x040fe20003f45270 */
[----:B------:R-:W-:Y:S01]  /*4850*/  IMAD.MOV.U32 R11, RZ, RZ, 0x1 ;  /* 0x00000001ff0b7424 */ /* 0x000fe200078e00ff */
[----:B------:R-:W-:Y:S01]  /*4860*/  ISETP.NE.OR P0, PT, R5, RZ, !P0 ;  /* 0x000000ff0500720c */ /* 0x000fe20004705670 */
[----:B------:R-:W-:Y:S01]  /*4870*/  ULDC UR4, c[0x0][0x600] ;  /* 0x0001800000047ab9 */ /* 0x000fe20000000800 */
[----:B------:R-:W-:Y:S01]  /*4880*/  LOP3.LUT R19, R18, 0x2, RZ, 0xfc, !PT ;  /* 0x0000000212137812 */ /* 0x000fe200078efcff */
[----:B------:R-:W-:Y:S01]  /*4890*/  UMOV UR7, 0x1 ;  /* 0x0000000100077882 */ /* 0x000fe20000000000 */
[----:B------:R-:W-:-:S02]  /*48a0*/  UIADD3 UR15, UR4, -0x1, URZ ;  /* 0xffffffff040f7890 */ /* 0x000fc4000fffe03f */
[----:B------:R-:W-:Y:S02]  /*48b0*/  USHF.L.U32 UR17, UR7, UR5, URZ ;  /* 0x0000000507117299 */ /* 0x000fe4000800063f */
[----:B------:R-:W-:Y:S01]  /*48c0*/  ULOP3.LUT UR16, URZ, UR6, URZ, 0x33, !UPT ;  /* 0x000000063f107292 */ /* 0x000fe2000f8e333f */
[----:B------:R-:W-:Y:S01]  /*48d0*/  ULDC.64 UR20, c[0x0][0x198] ;  /* 0x0000660000147ab9 */ /* 0x000fe20000000a00 */
[----:B0-----:R-:W-:-:S05]  /*48e0*/  VIADD R0, R0, 0x1f ;  /* 0x0000001f00007836 */ /* 0x001fca0000000000 */
[----:B------:R-:W-:-:S04]  /*48f0*/  SHF.R.S32.HI R3, RZ, 0x1f, R0 ;  /* 0x0000001fff037819 */ /* 0x000fc80000011400 */
[----:B------:R-:W-:Y:S01]  /*4900*/  LEA.HI R3, R3, R0, RZ, 0x5 ;  /* 0x0000000003037211 */ /* 0x000fe200078f28ff */
[----:B------:R-:W-:-:S03]  /*4910*/  IMAD.MOV.U32 R0, RZ, RZ, 0x1 ;  /* 0x00000001ff007424 */ /* 0x000fc600078e00ff */
[----:B------:R-:W-:Y:S01]  /*4920*/  SHF.R.S32.HI R12, RZ, 0x5, R3 ;  /* 0x00000005ff0c7819 */ /* 0x000fe20000011403 */
[----:B------:R-:W-:-:S04]  /*4930*/  IMAD.MOV.U32 R3, RZ, RZ, RZ ;  /* 0x000000ffff037224 */ /* 0x000fc800078e00ff */
[----:B------:R-:W-:-:S07]  /*4940*/  VIADD R10, R12, 0x1 ;  /* 0x000000010c0a7836 */ /* 0x000fce0000000000 */
.L_x_115:
[----:B------:R-:W-:-:S03]  /*4950*/  UMOV UR4, 0xffffffff ;  /* 0xffffffff00047882 */ /* 0x000fc60000000000 */
[----:B------:R-:W-:Y:S05]  /*4960*/  BRA.DIV UR4, `(.L_x_104) ;  /* 0x0000001e04947947 */ /* 0x000fea000b800000 */
[----:B------:R-:W-:-:S13]  /*4970*/  ELECT P6, URZ, PT ;  /* 0x00000000003f782f */ /* 0x000fda00038c0000 */
.L_x_154:
[----:B------:R-:W0:Y:S01]  /*4980*/  LDC R4, c[0x0][0x28c] ;  /* 0x0000a300ff047b82 */ /* 0x000e220000000800 */
[----:B------:R-:W-:Y:S01]  /*4990*/  BSSY B1, `(.L_x_105) ;  /* 0x0000037000017945 */ /* 0x000fe20003800000 */
[----:B0-----:R-:W-:-:S13]  /*49a0*/  ISETP.LT.OR P6, PT, R4, 0x1, !P6 ;  /* 0x000000010400780c */ /* 0x001fda00077c1670 */
[----:B------:R-:W-:Y:S05]  /*49b0*/  @P6 BRA `(.L_x_106) ;  /* 0x0000000000d06947 */ /* 0x000fea0003800000 */
[----:B------:R-:W-:Y:S02]  /*49c0*/  IMAD.SHL.U32 R20, R20, 0x20, RZ ;  /* 0x0000002014147824 */ /* 0x000fe400078e00ff */
[----:B------:R-:W-:Y:S02]  /*49d0*/  IMAD R13, R13, 0xc0, RZ ;  /* 0x000000c00d0d7824 */ /* 0x000fe400078e02ff */
[----:B------:R-:W-:Y:S02]  /*49e0*/  IMAD.MOV.U32 R21, RZ, RZ, RZ ;  /* 0x000000ffff157224 */ /* 0x000fe400078e00ff */
[----:B------:R-:W-:Y:S02]  /*49f0*/  IMAD.MOV.U32 R4, RZ, RZ, R10 ;  /* 0x000000ffff047224 */ /* 0x000fe400078e000a */
[----:B------:R-:W-:Y:S02]  /*4a00*/  IMAD.MOV.U32 R5, RZ, RZ, R0 ;  /* 0x000000ffff057224 */ /* 0x000fe400078e0000 */
[----:B------:R-:W-:-:S07]  /*4a10*/  IMAD.MOV.U32 R6, RZ, RZ, R3 ;  /* 0x000000ffff067224 */ /* 0x000fce00078e0003 */
.L_x_110:
[----:B------:R-:W0:Y:S01]  /*4a20*/  S2R R14, SR_CgaCtaId ;  /* 0x00000000000e7919 */ /* 0x000e220000008800 */
[----:B------:R-:W-:Y:S01]  /*4a30*/  MOV R7, 0x400 ;  /* 0x0000040000077802 */ /* 0x000fe20000000f00 */
[----:B------:R-:W1:Y:S03]  /*4a40*/  @!P2 LDC R9, c[0x0][0x500] ;  /* 0x00014000ff09ab82 */ /* 0x000e660000000800 */
[----:B0-----:R-:W-:Y:S02]  /*4a50*/  LEA R15, R14, R7, 0x18 ;  /* 0x000000070e0f7211 */ /* 0x001fe400078ec0ff */
[----:B------:R-:W-:-:S03]  /*4a60*/  SHF.L.U32 R7, R5, 0x1f, RZ ;  /* 0x0000001f05077819 */ /* 0x000fc600000006ff */
[----:B------:R-:W-:-:S04]  /*4a70*/  IMAD R14, R6, 0x8, R15 ;  /* 0x00000008060e7824 */ /* 0x000fc800078e020f */
[----:B------:R-:W0:Y:S02]  /*4a80*/  SYNCS.PHASECHK.TRANS64.TRYWAIT P1, [R14+URZ+0x100], R7 ;  /* 0x000100070e0075a7 */ /* 0x000e24000802017f */
[----:B01----:R-:W-:Y:S05]  /*4a90*/  @!P1 BRA `(.L_x_107) ;  /* 0x0000001c00689947 */ /* 0x003fea0003800000 */
.L_x_155:
[----:B0-----:R-:W-:Y:S01]  /*4aa0*/  PRMT R7, R19, 0x9910, RZ ;  /* 0x0000991013077816 */ /* 0x001fe200000000ff */
[----:B------:R0:W-:Y:S03]  /*4ab0*/  @!P2 SYNCS.ARRIVE.TRANS64 RZ, [R14+URZ], R9 ;  /* 0x000000090effa9a7 */ /* 0x0001e6000800003f */
[----:B------:R-:W-:-:S13]  /*4ac0*/  ISETP.NE.AND P1, PT, R7, 0x2, PT ;  /* 0x000000020700780c */ /* 0x000fda0003f25270 */
[----:B0-----:R-:W-:Y:S05]  /*4ad0*/  @P1 BRA `(.L_x_108) ;  /* 0x0000000000041947 */ /* 0x001fea0003800000 */
[----:B------:R-:W-:Y:S01]  /*4ae0*/  BPT.TRAP 0x1 ;  /* 0x000000040000795c */ /* 0x000fe20000300000 */
.L_x_108:
[----:B------:R-:W-:Y:S05]  /*4af0*/  @P0 BRA `(.L_x_109) ;  /* 0x0000000000040947 */ /* 0x000fea0003800000 */
[----:B------:R-:W-:Y:S01]  /*4b00*/  BPT.TRAP 0x1 ;  /* 0x000000040000795c */ /* 0x000fe20000300000 */
.L_x_109:
[--C-:B------:R-:W-:Y:S01]  /*4b10*/  IMAD R7, R6, 0x1800, R15.reuse ;  /* 0x0000180006077824 */ /* 0x100fe200078e020f */
[----:B------:R-:W-:Y:S01]  /*4b20*/  R2UR UR9, R14 ;  /* 0x000000000e0972ca */ /* 0x000fe200000e0000 */
[----:B------:R-:W-:Y:S01]  /*4b30*/  IMAD R15, R6, 0x400, R15 ;  /* 0x00000400060f7824 */ /* 0x000fe200078e020f */
[----:B------:R-:W-:Y:S01]  /*4b40*/  UIADD3 UR4, UP0, UR20, 0xf0, URZ ;  /* 0x000000f014047890 */ /* 0x000fe2000ff1e03f */
[----:B------:R-:W-:Y:S01]  /*4b50*/  VIADD R4, R4, 0xffffffff ;  /* 0xffffffff04047836 */ /* 0x000fe20000000000 */
[----:B------:R-:W-:Y:S01]  /*4b60*/  R2UR UR5, R7 ;  /* 0x00000000070572ca */ /* 0x000fe200000e0000 */
[----:B------:R-:W-:Y:S01]  /*4b70*/  UIADD3 UR22, UP1, UR20, 0x1f0, URZ ;  /* 0x000001f014167890 */ /* 0x000fe2000ff3e03f */
[----:B------:R-:W-:Y:S01]  /*4b80*/  R2UR UR8, R15 ;  /* 0x000000000f0872ca */ /* 0x000fe200000e0000 */
[----:B------:R-:W-:Y:S01]  /*4b90*/  VIADD R6, R6, 0x1 ;  /* 0x0000000106067836 */ /* 0x000fe20000000000 */
[----:B------:R-:W-:Y:S01]  /*4ba0*/  R2UR UR11, R13 ;  /* 0x000000000d0b72ca */ /* 0x000fe200000e0000 */
[----:B------:R-:W-:Y:S01]  /*4bb0*/  UIADD3.X UR23, URZ, UR21, URZ, UP1, !UPT ;  /* 0x000000153f177290 */ /* 0x000fe20008ffe43f */
[C---:B------:R-:W-:Y:S01]  /*4bc0*/  R2UR UR10, R21.reuse ;  /* 0x00000000150a72ca */ /* 0x040fe200000e0000 */
[----:B------:R-:W-:Y:S01]  /*4bd0*/  UMOV UR6, 0x0 ;  /* 0x0000000000067882 */ /* 0x000fe20000000000 */
[----:B------:R-:W-:Y:S01]  /*4be0*/  R2UR UR12, R8 ;  /* 0x00000000080c72ca */ /* 0x000fe200000e0000 */
[----:B------:R-:W-:Y:S01]  /*4bf0*/  UMOV UR7, 0x10000000 ;  /* 0x1000000000077882 */ /* 0x000fe20000000000 */
[----:B------:R-:W-:Y:S01]  /*4c00*/  R2UR UR18, R20 ;  /* 0x00000000141272ca */ /* 0x000fe200000e0000 */
[----:B------:R-:W-:Y:S01]  /*4c10*/  VIADD R21, R21, 0x20 ;  /* 0x0000002015157836 */ /* 0x000fe20000000000 */
[----:B------:R-:W-:Y:S01]  /*4c20*/  ISETP.GT.AND P3, PT, R4, 0x1, PT ;  /* 0x000000010400780c */ /* 0x000fe20003f64270 */
[----:B------:R-:W-:Y:S01]  /*4c30*/  UIADD3 UR13, UR5, 0x300, URZ ;  /* 0x00000300050d7890 */ /* 0x000fe2000fffe03f */
[----:B------:R-:W-:Y:S01]  /*4c40*/  ISETP.NE.AND P1, PT, R6, 0x20, PT ;  /* 0x000000200600780c */ /* 0x000fe20003f25270 */
[----:B------:R-:W-:-:S02]  /*4c50*/  UIADD3.X UR5, URZ, UR21, URZ, UP0, !UPT ;  /* 0x000000153f057290 */ /* 0x000fc400087fe43f */
[----:B------:R-:W-:Y:S01]  /*4c60*/  UIADD3 UR14, UR8, 0x30300, URZ ;  /* 0x00030300080e7890 */ /* 0x000fe2000fffe03f */
[----:B------:R-:W-:Y:S02]  /*4c70*/  SEL R14, RZ, 0x1, P1 ;  /* 0x00000001ff0e7807 */ /* 0x000fe40000800000 */
[----:B------:R-:W-:Y:S01]  /*4c80*/  UMOV UR8, UR13 ;  /* 0x0000000d00087c82 */ /* 0x000fe20008000000 */
[----:B------:R-:W-:Y:S02]  /*4c90*/  SEL R6, R6, RZ, P1 ;  /* 0x000000ff06067207 */ /* 0x000fe40000800000 */
[----:B------:R-:W-:Y:S01]  /*4ca0*/  LOP3.LUT R5, R5, R14, RZ, 0x3c, !PT ;  /* 0x0000000e05057212 */ /* 0x000fe200078e3cff */
[----:B------:R0:W-:Y:S02]  /*4cb0*/  UTMALDG.3D [UR8], [UR4], desc[UR6] ;  /* 0x00000608040075b4 */ /* 0x0001e40008011000 */
[----:B0-----:R-:W-:Y:S01]  /*4cc0*/  UMOV UR8, UR14 ;  /* 0x0000000e00087c82 */ /* 0x001fe20008000000 */
[----:B------:R-:W-:-:S02]  /*4cd0*/  UMOV UR11, UR18 ;  /* 0x00000012000b7c82 */ /* 0x000fc40008000000 */
[----:B------:R0:W-:Y:S02]  /*4ce0*/  UTMALDG.3D [UR8], [UR22], desc[UR6] ;  /* 0x00000608160075b4 */ /* 0x0001e40008011000 */
[----:B0-----:R-:W-:Y:S05]  /*4cf0*/  @P3 BRA `(.L_x_110) ;  /* 0xfffffffc00483947 */ /* 0x001fea000383ffff */
.L_x_106:
[----:B------:R-:W-:Y:S05]  /*4d00*/  BSYNC B1 ;  /* 0x0000000000017941 */ /* 0x000fea0003800000 */
.L_x_105:
[----:B------:R-:W-:Y:S01]  /*4d10*/  LOP3.LUT P3, RZ, R11, 0xff, RZ, 0xc0, !PT ;  /* 0x000000ff0bff7812 */ /* 0x000fe2000786c0ff */
[----:B------:R-:W-:Y:S01]  /*4d20*/  IMAD.IADD R3, R12, 0x1, R3 ;  /* 0x000000010c037824 */ /* 0x000fe200078e0203 */
[----:B------:R-:W-:Y:S01]  /*4d30*/  IADD3 R16, P4, R16, UR36, RZ ;  /* 0x0000002410107c10 */ /* 0x000fe2000ff9e0ff */
[----:B------:R-:W-:Y:S01]  /*4d40*/  ULDC.64 UR4, c[0x0][0x650] ;  /* 0x0001940000047ab9 */ /* 0x000fe20000000a00 */
[----:B------:R-:W-:Y:S01]  /*4d50*/  BSSY B1, `(.L_x_111) ;  /* 0x000006c000017945 */ /* 0x000fe20003800000 */
[----:B------:R-:W-:Y:S01]  /*4d60*/  IMAD.MOV.U32 R13, RZ, RZ, -0x1 ;  /* 0xffffffffff0d7424 */ /* 0x000fe200078e00ff */
[----:B------:R-:W-:Y:S01]  /*4d70*/  ISETP.GT.U32.AND P1, PT, R3, 0x1f, PT ;  /* 0x0000001f0300780c */ /* 0x000fe20003f24070 */
[----:B------:R-:W-:Y:S01]  /*4d80*/  IMAD.MOV.U32 R20, RZ, RZ, -0x1 ;  /* 0xffffffffff147424 */ /* 0x000fe200078e00ff */
[----:B------:R-:W-:Y:S01]  /*4d90*/  SHF.R.U32.HI R4, RZ, 0x5, R3 ;  /* 0x00000005ff047819 */ /* 0x000fe20000011603 */
[----:B------:R-:W-:Y:S01]  /*4da0*/  IMAD.MOV.U32 R8, RZ, RZ, -0x1 ;  /* 0xffffffffff087424 */ /* 0x000fe200078e00ff */
[----:B------:R-:W-:-:S02]  /*4db0*/  ISETP.LT.U32.AND P1, PT, R12, 0x20, P1 ;  /* 0x000000200c00780c */ /* 0x000fc40000f21070 */
[----:B------:R-:W-:Y:S01]  /*4dc0*/  IADD3.X R17, R17, UR42, RZ, P4, !PT ;  /* 0x0000002a11117c10 */ /* 0x000fe2000a7fe4ff */
[----:B------:R-:W0:Y:S01]  /*4dd0*/  @P3 S2R R6, SR_CgaCtaId ;  /* 0x0000000000063919 */ /* 0x000e220000008800 */
[----:B------:R-:W-:Y:S02]  /*4de0*/  @P3 MOV R5, 0x400 ;  /* 0x0000040000053802 */ /* 0x000fe40000000f00 */
[----:B------:R-:W-:Y:S02]  /*4df0*/  ISETP.GE.U32.AND P4, PT, R16, UR4, PT ;  /* 0x0000000410007c0c */ /* 0x000fe4000bf86070 */
[----:B------:R-:W-:Y:S02]  /*4e00*/  LOP3.LUT R4, R4, 0x1, RZ, 0xc0, !PT ;  /* 0x0000000104047812 */ /* 0x000fe400078ec0ff */
[----:B------:R-:W-:Y:S02]  /*4e10*/  LOP3.LUT R3, R3, 0x1f, RZ, 0xc0, !PT ;  /* 0x0000001f03037812 */ /* 0x000fe400078ec0ff */
[----:B------:R-:W-:-:S02]  /*4e20*/  PRMT R11, RZ, 0x7610, R11 ;  /* 0x00007610ff0b7816 */ /* 0x000fc4000000000b */
[----:B0-----:R-:W-:-:S04]  /*4e30*/  @P3 LEA R5, R6, R5, 0x18 ;  /* 0x0000000506053211 */ /* 0x001fc800078ec0ff */
[----:B------:R0:W-:Y:S01]  /*4e40*/  @P3 SYNCS.ARRIVE.TRANS64.A1T0 RZ, [R5+URZ+0x218], RZ ;  /* 0x000218ff05ff39a7 */ /* 0x0001e2000810003f */
[----:B------:R-:W-:-:S04]  /*4e50*/  ISETP.NE.U32.AND P3, PT, R4, 0x1, PT ;  /* 0x000000010400780c */ /* 0x000fc80003f65070 */
[----:B------:R-:W-:Y:S02]  /*4e60*/  ISETP.GT.U32.AND P3, PT, R12, 0x1f, !P3 ;  /* 0x0000001f0c00780c */ /* 0x000fe40005f64070 */
[----:B0-----:R-:W-:Y:S02]  /*4e70*/  SEL R5, RZ, 0x1, !P1 ;  /* 0x00000001ff057807 */ /* 0x001fe40004800000 */
[----:B------:R-:W-:Y:S02]  /*4e80*/  ISETP.GE.U32.AND.EX P1, PT, R17, UR5, PT, P4 ;  /* 0x0000000511007c0c */ /* 0x000fe4000bf26140 */
[----:B------:R-:W-:-:S04]  /*4e90*/  SEL R4, RZ, 0x1, !P3 ;  /* 0x00000001ff047807 */ /* 0x000fc80005800000 */
[----:B------:R-:W-:Y:S02]  /*4ea0*/  LOP3.LUT R0, R4, R0, R5, 0x96, !PT ;  /* 0x0000000004007212 */ /* 0x000fe400078e9605 */
[----:B------:R-:W-:-:S05]  /*4eb0*/  PRMT R4, RZ, 0x7610, R4 ;  /* 0x00007610ff047816 */ /* 0x000fca0000000004 */
[----:B------:R-:W-:Y:S05]  /*4ec0*/  @P1 BRA `(.L_x_112) ;  /* 0x0000000400501947 */ /* 0x000fea0003800000 */
[----:B------:R-:W-:Y:S01]  /*4ed0*/  ULDC.64 UR4, c[0x0][0x628] ;  /* 0x00018a0000047ab9 */ /* 0x000fe20000000a00 */
[----:B------:R-:W0:Y:S01]  /*4ee0*/  S2R R14, SR_CTAID.X ;  /* 0x00000000000e7919 */ /* 0x000e220000002500 */
[----:B------:R-:W-:Y:S01]  /*4ef0*/  ISETP.NE.U32.AND P1, PT, RZ, UR4, PT ;  /* 0x00000004ff007c0c */ /* 0x000fe2000bf25070 */
[----:B------:R-:W-:Y:S01]  /*4f00*/  ULDC UR7, c[0x0][0x630] ;  /* 0x00018c0000077ab9 */ /* 0x000fe20000000800 */
[----:B------:R-:W-:Y:S01]  /*4f10*/  IMAD.MOV.U32 R4, RZ, RZ, R16 ;  /* 0x000000ffff047224 */ /* 0x000fe200078e0010 */
[----:B------:R-:W1:Y:S01]  /*4f20*/  S2R R13, SR_CTAID.Y ;  /* 0x00000000000d7919 */ /* 0x000e620000002600 */
[----:B------:R-:W-:Y:S01]  /*4f30*/  ISETP.NE.AND.EX P1, PT, RZ, UR5, PT, P1 ;  /* 0x00000005ff007c0c */ /* 0x000fe2000bf25310 */
[----:B------:R-:W-:-:S12]  /*4f40*/  IMAD.MOV.U32 R5, RZ, RZ, R17 ;  /* 0x000000ffff057224 */ /* 0x000fd800078e0011 */
[----:B------:R-:W-:Y:S05]  /*4f50*/  @!P1 BRA `(.L_x_113) ;  /* 0x0000000000289947 */ /* 0x000fea0003800000 */
[----:B------:R-:W-:Y:S02]  /*4f60*/  ULDC UR6, c[0x0][0x634] ;  /* 0x00018d0000067ab9 */ /* 0x000fe40000000800 */
[----:B------:R-:W-:-:S05]  /*4f70*/  IADD3 R9, P1, R16, UR6, RZ ;  /* 0x0000000610097c10 */ /* 0x000fca000ff3e0ff */
[----:B------:R-:W-:-:S04]  /*4f80*/  IMAD.X R15, RZ, RZ, R17, P1 ;  /* 0x000000ffff0f7224 */ /* 0x000fc800008e0611 */
[----:B------:R-:W-:-:S04]  /*4f90*/  IMAD.WIDE.U32 R6, R15, UR4, RZ ;  /* 0x000000040f067c25 */ /* 0x000fc8000f8e00ff */
[----:B------:R-:W-:-:S04]  /*4fa0*/  IMAD.WIDE.U32 R6, P1, R9, UR5, R6 ;  /* 0x0000000509067c25 */ /* 0x000fc8000f820006 */
[----:B------:R-:W-:-:S04]  /*4fb0*/  IMAD.WIDE.U32 R8, R9, UR4, RZ ;  /* 0x0000000409087c25 */ /* 0x000fc8000f8e00ff */
[----:B------:R-:W-:Y:S01]  /*4fc0*/  IMAD.X R5, RZ, RZ, RZ, P1 ;  /* 0x000000ffff057224 */ /* 0x000fe200008e06ff */
[----:B------:R-:W-:Y:S01]  /*4fd0*/  IADD3 RZ, P1, R9, R6, RZ ;  /* 0x0000000609ff7210 */ /* 0x000fe20007f3e0ff */
[----:B------:R-:W-:-:S04]  /*4fe0*/  IMAD.MOV.U32 R4, RZ, RZ, R7 ;  /* 0x000000ffff047224 */ /* 0x000fc800078e0007 */
[----:B------:R-:W-:-:S08]  /*4ff0*/  IMAD.WIDE.U32.X R4, R15, UR5, R4, P1 ;  /* 0x000000050f047c25 */ /* 0x000fd000088e0404 */
.L_x_113:
[--C-:B------:R-:W-:Y:S01]  /*5000*/  SHF.R.U64 R8, R4, UR7, R5.reuse ;  /* 0x0000000704087c19 */ /* 0x100fe20008001205 */
[----:B------:R-:W-:Y:S01]  /*5010*/  ULDC.64 UR4, c[0x0][0x620] ;  /* 0x0001880000047ab9 */ /* 0x000fe20000000a00 */
[----:B------:R-:W-:Y:S01]  /*5020*/  SHF.R.U32.HI R4, RZ, UR7, R5 ;  /* 0x00000007ff047c19 */ /* 0x000fe20008011605 */
[----:B------:R-:W2:Y:S01]  /*5030*/  LDC R25, c[0x0][0x144] ;  /* 0x00005100ff197b82 */ /* 0x000ea20000000800 */
[----:B------:R-:W-:Y:S01]  /*5040*/  IADD3 R7, P1, RZ, -R8, RZ ;  /* 0x80000008ff077210 */ /* 0x000fe20007f3e0ff */
[----:B------:R-:W-:Y:S01]  /*5050*/  ULDC.64 UR8, c[0x0][0x640] ;  /* 0x0001900000087ab9 */ /* 0x000fe20000000a00 */
[----:B0-----:R-:W-:Y:S01]  /*5060*/  I2FP.F32.U32 R9, R14 ;  /* 0x0000000e00097245 */ /* 0x001fe20000201000 */
[----:B------:R-:W-:Y:S02]  /*5070*/  ULDC UR6, c[0x0][0x608] ;  /* 0x0001820000067ab9 */ /* 0x000fe40000000800 */
[----:B------:R-:W-:Y:S01]  /*5080*/  IMAD.X R4, RZ, RZ, ~R4, P1 ;  /* 0x000000ffff047224 */ /* 0x000fe200008e0e04 */
[----:B------:R-:W-:Y:S01]  /*5090*/  ISETP.NE.U32.AND P1, PT, RZ, UR8, PT ;  /* 0x00000008ff007c0c */ /* 0x000fe2000bf25070 */
[----:B------:R-:W0:Y:S02]  /*50a0*/  LDC R20, c[0x0][0x148] ;  /* 0x00005200ff147b82 */ /* 0x000e240000000800 */
[----:B------:R-:W-:Y:S01]  /*50b0*/  IMAD R6, R4, UR4, RZ ;  /* 0x0000000404067c24 */ /* 0x000fe2000f8e02ff */
[----:B------:R-:W-:Y:S01]  /*50c0*/  ISETP.NE.AND.EX P1, PT, RZ, UR9, PT, P1 ;  /* 0x00000009ff007c0c */ /* 0x000fe2000bf25310 */
[----:B------:R-:W-:Y:S01]  /*50d0*/  IMAD.WIDE.U32 R4, R7, UR4, R16 ;  /* 0x0000000407047c25 */ /* 0x000fe2000f8e0010 */
[----:B------:R-:W-:-:S03]  /*50e0*/  ULDC UR4, c[0x0][0x150] ;  /* 0x0000540000047ab9 */ /* 0x000fc60000000800 */
[----:B------:R-:W-:Y:S02]  /*50f0*/  IMAD R7, R7, UR5, R6 ;  /* 0x0000000507077c24 */ /* 0x000fe4000f8e0206 */
[----:B------:R-:W-:Y:S01]  /*5100*/  FMUL R6, R9, UR4 ;  /* 0x0000000409067c20 */ /* 0x000fe20008400000 */
[----:B------:R-:W-:Y:S01]  /*5110*/  ULDC UR4, c[0x0][0x618] ;  /* 0x0001860000047ab9 */ /* 0x000fe20000000800 */
[----:B------:R-:W-:Y:S01]  /*5120*/  ULDC UR5, c[0x0][0x154] ;  /* 0x0000550000057ab9 */ /* 0x000fe20000000800 */
[----:B------:R-:W-:-:S03]  /*5130*/  IMAD.IADD R5, R5, 0x1, R7 ;  /* 0x0000000105057824 */ /* 0x000fc600078e0207 */
[----:B------:R-:W3:Y:S02]  /*5140*/  F2I.U32.TRUNC.NTZ R6, R6 ;  /* 0x0000000600067305 */ /* 0x000ee4000020f000 */
[----:B------:R-:W-:Y:S02]  /*5150*/  SHF.R.U64 R9, R4, UR4, R5 ;  /* 0x0000000404097c19 */ /* 0x000fe40008001205 */
[----:B-1----:R-:W-:-:S05]  /*5160*/  I2FP.F32.U32 R4, R13 ;  /* 0x0000000d00047245 */ /* 0x002fca0000201000 */
[----:B------:R-:W-:Y:S01]  /*5170*/  FMUL R22, R4, UR5 ;  /* 0x0000000504167c20 */ /* 0x000fe20008400000 */
[----:B------:R-:W-:Y:S01]  /*5180*/  SHF.R.U32.HI R4, RZ, UR4, R5 ;  /* 0x00000004ff047c19 */ /* 0x000fe20008011605 */
[----:B------:R-:W-:-:S03]  /*5190*/  ULDC UR4, c[0x0][0x658] ;  /* 0x0001960000047ab9 */ /* 0x000fc60000000800 */
[--C-:B------:R-:W-:Y:S01]  /*51a0*/  SHF.R.U64 R21, R9, UR6, R4.reuse ;  /* 0x0000000609157c19 */ /* 0x100fe20008001204 */
[----:B------:R-:W1:Y:S01]  /*51b0*/  F2I.U32.TRUNC.NTZ R22, R22 ;  /* 0x0000001600167305 */ /* 0x000e62000020f000 */
[----:B------:R-:W-:Y:S01]  /*51c0*/  SHF.R.U32.HI R4, RZ, UR6, R4 ;  /* 0x00000006ff047c19 */ /* 0x000fe20008011604 */
[----:B---3--:R-:W-:-:S03]  /*51d0*/  IMAD.MOV R6, RZ, RZ, -R6 ;  /* 0x000000ffff067224 */ /* 0x008fc600078e0a06 */
[----:B------:R-:W-:Y:S01]  /*51e0*/  SHF.R.U64 R15, R21, UR4, R4 ;  /* 0x00000004150f7c19 */ /* 0x000fe20008001204 */
[----:B--2---:R-:W-:Y:S01]  /*51f0*/  IMAD R14, R25, R6, R14 ;  /* 0x00000006190e7224 */ /* 0x004fe200078e020e */
[----:B------:R-:W-:-:S03]  /*5200*/  SHF.R.U32.HI R23, RZ, UR4, R4 ;  /* 0x00000004ff177c19 */ /* 0x000fc60008011604 */
[----:B------:R-:W-:Y:S02]  /*5210*/  IMAD.MOV.U32 R4, RZ, RZ, R15 ;  /* 0x000000ffff047224 */ /* 0x000fe400078e000f */
[----:B------:R-:W-:Y:S01]  /*5220*/  IMAD.MOV.U32 R5, RZ, RZ, R23 ;  /* 0x000000ffff057224 */ /* 0x000fe200078e0017 */
[----:B-1----:R-:W-:Y:S06]  /*5230*/  @!P1 BRA `(.L_x_114) ;  /* 0x0000000000289947 */ /* 0x002fec0003800000 */
[----:B------:R-:W-:Y:S02]  /*5240*/  ULDC UR4, c[0x0][0x64c] ;  /* 0x0001930000047ab9 */ /* 0x000fe40000000800 */
[----:B------:R-:W-:-:S05]  /*5250*/  IADD3 R5, P1, R15, UR4, RZ ;  /* 0x000000040f057c10 */ /* 0x000fca000ff3e0ff */
[----:B------:R-:W-:-:S04]  /*5260*/  IMAD.X R23, RZ, RZ, R23, P1 ;  /* 0x000000ffff177224 */ /* 0x000fc800008e0617 */
[----:B------:R-:W-:-:S04]  /*5270*/  IMAD.WIDE.U32 R6, R23, UR8, RZ ;  /* 0x0000000817067c25 */ /* 0x000fc8000f8e00ff */
[----:B------:R-:W-:-:S04]  /*5280*/  IMAD.WIDE.U32 R6, P1, R5, UR9, R6 ;  /* 0x0000000905067c25 */ /* 0x000fc8000f820006 */
[----:B------:R-:W-:-:S04]  /*5290*/  IMAD.WIDE.U32 R4, R5, UR8, RZ ;  /* 0x0000000805047c25 */ /* 0x000fc8000f8e00ff */
[----:B------:R-:W-:Y:S01]  /*52a0*/  IMAD.MOV.U32 R4, RZ, RZ, R7 ;  /* 0x000000ffff047224 */ /* 0x000fe200078e0007 */
[----:B------:R-:W-:Y:S01]  /*52b0*/  IADD3 RZ, P3, R5, R6, RZ ;  /* 0x0000000605ff7210 */ /* 0x000fe20007f7e0ff */
[----:B------:R-:W-:-:S04]  /*52c0*/  IMAD.X R5, RZ, RZ, RZ, P1 ;  /* 0x000000ffff057224 */ /* 0x000fc800008e06ff */
[----:B------:R-:W-:-:S08]  /*52d0*/  IMAD.WIDE.U32.X R4, R23, UR9, R4, P3 ;  /* 0x0000000917047c25 */ /* 0x000fd000098e0404 */
.L_x_114:
[----:B------:R-:W-:Y:S01]  /*52e0*/  ISETP.NE.AND P1, PT, R2, 0x1, PT ;  /* 0x000000010200780c */ /* 0x000fe20003f25270 */
[----:B------:R-:W-:Y:S01]  /*52f0*/  ULDC UR4, c[0x0][0x648] ;  /* 0x0001920000047ab9 */ /* 0x000fe20000000800 */
[----:B------:R-:W-:Y:S01]  /*5300*/  LOP3.LUT R21, R21, UR16, RZ, 0xc0, !PT ;  /* 0x0000001015157c12 */ /* 0x000fe2000f8ec0ff */
[----:B------:R-:W-:Y:S01]  /*5310*/  IMAD.MOV R22, RZ, RZ, -R22 ;  /* 0x000000ffff167224 */ /* 0x000fe200078e0a16 */
[----:B------:R-:W-:Y:S01]  /*5320*/  SHF.R.U64 R4, R4, UR4, R5 ;  /* 0x0000000404047c19 */ /* 0x000fe20008001205 */
[----:B------:R-:W-:Y:S01]  /*5330*/  ULDC UR4, c[0x0][0x638] ;  /* 0x00018e0000047ab9 */ /* 0x000fe20000000800 */
[----:B------:R-:W-:Y:S01]  /*5340*/  ULDC UR5, c[0x0][0x610] ;  /* 0x0001840000057ab9 */ /* 0x000fe20000000800 */
[----:B------:R-:W-:Y:S02]  /*5350*/  IMAD.MOV.U32 R5, RZ, RZ, 0x1 ;  /* 0x00000001ff057424 */ /* 0x000fe400078e00ff */
[----:B------:R-:W-:Y:S02]  /*5360*/  IMAD.MOV R6, RZ, RZ, -R4 ;  /* 0x000000ffff067224 */ /* 0x000fe400078e0a04 */
[----:B------:R-:W-:Y:S01]  /*5370*/  IMAD R21, R4, UR17, R21 ;  /* 0x0000001104157c24 */ /* 0x000fe2000f8e0215 */
[----:B------:R-:W-:Y:S01]  /*5380*/  LOP3.LUT R4, R9, UR15, RZ, 0xc0, !PT ;  /* 0x0000000f09047c12 */ /* 0x000fe2000f8ec0ff */
[----:B0-----:R-:W-:-:S02]  /*5390*/  @P1 IMAD R14, R20, R22, R13 ;  /* 0x00000016140e1224 */ /* 0x001fc400078e020d */
[----:B------:R-:W-:Y:S01]  /*53a0*/  IMAD R15, R6, UR4, R15 ;  /* 0x00000004060f7c24 */ /* 0x000fe2000f8e020f */
[----:B------:R-:W-:Y:S01]  /*53b0*/  ULDC UR4, c[0x0][0x600] ;  /* 0x0001800000047ab9 */ /* 0x000fe20000000800 */
[----:B------:R-:W-:Y:S02]  /*53c0*/  IMAD R14, R21, UR5, R14 ;  /* 0x00000005150e7c24 */ /* 0x000fe4000f8e020e */
[--C-:B------:R-:W-:Y:S01]  /*53d0*/  IMAD R15, R15, UR4, R4.reuse ;  /* 0x000000040f0f7c24 */ /* 0x100fe2000f8e0204 */
[----:B------:R-:W-:-:S04]  /*53e0*/  PRMT R4, R5, 0x7610, R4 ;  /* 0x0000761005047816 */ /* 0x000fc80000000004 */
[----:B------:R-:W-:Y:S02]  /*53f0*/  SEL R20, R15, R14, !P1 ;  /* 0x0000000e0f147207 */ /* 0x000fe40004800000 */
[----:B------:R-:W-:-:S07]  /*5400*/  SEL R13, R14, R15, !P1 ;  /* 0x0000000f0e0d7207 */ /* 0x000fce0004800000 */
.L_x_112:
[----:B------:R-:W-:Y:S05]  /*5410*/  BSYNC B1 ;  /* 0x0000000000017941 */ /* 0x000fea0003800000 */
.L_x_111:
[----:B------:R-:W-:-:S13]  /*5420*/  LOP3.LUT P1, RZ, R4, 0xff, RZ, 0xc0, !PT ;  /* 0x000000ff04ff7812 */ /* 0x000fda000782c0ff */
[----:B------:R-:W-:Y:S05]  /*5430*/  @P1 BRA `(.L_x_115) ;  /* 0xfffffff400441947 */ /* 0x000fea000383ffff */
[----:B------:R-:W-:Y:S05]  /*5440*/  BSYNC B0 ;  /* 0x0000000000007941 */ /* 0x000fea0003800000 */
.L_x_103:
[----:B------:R-:W-:-:S03]  /*5450*/  UMOV UR4, 0xffffffff ;  /* 0xffffffff00047882 */ /* 0x000fc60000000000 */
[----:B------:R-:W-:Y:S05]  /*5460*/  BRA.DIV UR4, `(.L_x_116) ;  /* 0x0000001604087947 */ /* 0x000fea000b800000 */
[----:B------:R-:W-:-:S13]  /*5470*/  ELECT P6, URZ, PT ;  /* 0x00000000003f782f */ /* 0x000fda00038c0000 */
.L_x_158:
[----:B------:R-:W-:Y:S04]  /*5480*/  BSSY B0, `(.L_x_117) ;  /* 0x0000127000007945 */ /* 0x000fe80003800000 */
[----:B------:R-:W-:Y:S05]  /*5490*/  @!P6 BRA `(.L_x_118) ;  /* 0x000000100094e947 */ /* 0x000fea0003800000 */
[----:B------:R-:W-:-:S04]  /*54a0*/  LOP3.LUT R18, R18, 0x2, RZ, 0xfc, !PT ;  /* 0x0000000212127812 */ /* 0x000fc800078efcff */
[----:B------:R-:W-:-:S13]  /*54b0*/  ISETP.NE.AND P0, PT, R18, 0x3, PT ;  /* 0x000000031200780c */ /* 0x000fda0003f05270 */
[----:B------:R-:W-:Y:S05]  /*54c0*/  @!P0 BRA `(.L_x_119) ;  /* 0x0000000000048947 */ /* 0x000fea0003800000 */
[----:B------:R-:W-:Y:S01]  /*54d0*/  BPT.TRAP 0x1 ;  /* 0x000000040000795c */ /* 0x000fe20000300000 */
.L_x_119:
[----:B------:R-:W0:Y:S01]  /*54e0*/  S2R R5, SR_CgaCtaId ;  /* 0x0000000000057919 */ /* 0x000e220000008800 */
[----:B------:R-:W-:Y:S02]  /*54f0*/  MOV R2, 0x400 ;  /* 0x0000040000027802 */ /* 0x000fe40000000f00 */
[----:B------:R-:W-:Y:S02]  /*5500*/  SHF.L.U32 R4, R0, 0x1f, RZ ;  /* 0x0000001f00047819 */ /* 0x000fe400000006ff */
[----:B0-----:R-:W-:-:S05]  /*5510*/  LEA R2, R5, R2, 0x18 ;  /* 0x0000000205027211 */ /* 0x001fca00078ec0ff */
[----:B------:R-:W-:-:S04]  /*5520*/  VIADD R2, R2, 0x100 ;  /* 0x0000010002027836 */ /* 0x000fc80000000000 */
[C---:B------:R-:W-:Y:S02]  /*5530*/  IMAD R7, R3.reuse, 0x8, R2 ;  /* 0x0000000803077824 */ /* 0x040fe400078e0202 */
[----:B------:R-:W-:Y:S02]  /*5540*/  VIADD R3, R3, 0x1 ;  /* 0x0000000103037836 */ /* 0x000fe40000000000 */
[----:B------:R-:W0:Y:S03]  /*5550*/  SYNCS.PHASECHK.TRANS64.TRYWAIT P0, [R7+URZ], R4 ;  /* 0x00000004070075a7 */ /* 0x000e26000800017f */
[----:B------:R-:W-:-:S04]  /*5560*/  ISETP.NE.AND P1, PT, R3, 0x20, PT ;  /* 0x000000200300780c */ /* 0x000fc80003f25270 */
[----:B------:R-:W-:Y:S02]  /*5570*/  SEL R5, RZ, 0x1, P1 ;  /* 0x00000001ff057807 */ /* 0x000fe40000800000 */
[----:B------:R-:W-:Y:S02]  /*5580*/  SEL R3, R3, RZ, P1 ;  /* 0x000000ff03037207 */ /* 0x000fe40000800000 */
[----:B------:R-:W-:-:S03]  /*5590*/  LOP3.LUT R6, R0, R5, RZ, 0x3c, !PT ;  /* 0x0000000500067212 */ /* 0x000fc600078e3cff */
[----:B------:R-:W-:Y:S01]  /*55a0*/  IMAD R8, R3, 0x8, R2 ;  /* 0x0000000803087824 */ /* 0x000fe200078e0202 */
[----:B------:R-:W-:Y:S01]  /*55b0*/  SHF.L.U32 R5, R6, 0x1f, RZ ;  /* 0x0000001f06057819 */ /* 0x000fe200000006ff */
[----:B0-----:R-:W-:Y:S06]  /*55c0*/  @!P0 BRA `(.L_x_120) ;  /* 0x0000001000d08947 */ /* 0x001fec0003800000 */
.L_x_159:
[----:B------:R-:W1:Y:S01]  /*55d0*/  SYNCS.PHASECHK.TRANS64.TRYWAIT P0, [R8+URZ], R5 ;  /* 0x00000005080075a7 */ /* 0x000e62000800017f */
[----:B------:R-:W-:-:S05]  /*55e0*/  VIADD R0, R3, 0x1 ;  /* 0x0000000103007836 */ /* 0x000fca0000000000 */
[----:B------:R-:W-:-:S04]  /*55f0*/  ISETP.NE.AND P1, PT, R0, 0x20, PT ;  /* 0x000000200000780c */ /* 0x000fc80003f25270 */
[----:B------:R-:W-:Y:S02]  /*5600*/  SEL R3, RZ, 0x1, P1 ;  /* 0x00000001ff037807 */ /* 0x000fe40000800000 */
[----:B0-----:R-:W-:Y:S02]  /*5610*/  SEL R7, R0, RZ, P1 ;  /* 0x000000ff00077207 */ /* 0x001fe40000800000 */
[----:B------:R-:W-:-:S03]  /*5620*/  LOP3.LUT R6, R6, R3, RZ, 0x3c, !PT ;  /* 0x0000000306067212 */ /* 0x000fc600078e3cff */
[----:B------:R-:W-:Y:S01]  /*5630*/  IMAD R9, R7, 0x8, R2 ;  /* 0x0000000807097824 */ /* 0x000fe200078e0202 */
[----:B------:R-:W-:Y:S01]  /*5640*/  SHF.L.U32 R4, R6, 0x1f, RZ ;  /* 0x0000001f06047819 */ /* 0x000fe200000006ff */
[----:B-1----:R-:W-:Y:S06]  /*5650*/  @!P0 BRA `(.L_x_121) ;  /* 0x0000001000c08947 */ /* 0x002fec0003800000 */
.L_x_160:
[----:B------:R-:W1:Y:S01]  /*5660*/  SYNCS.PHASECHK.TRANS64.TRYWAIT P0, [R9+URZ], R4 ;  /* 0x00000004090075a7 */ /* 0x000e62000800017f */
[----:B------:R-:W-:-:S05]  /*5670*/  VIADD R0, R7, 0x1 ;  /* 0x0000000107007836 */ /* 0x000fca0000000000 */
[----:B------:R-:W-:-:S04]  /*5680*/  ISETP.NE.AND P1, PT, R0, 0x20, PT ;  /* 0x000000200000780c */ /* 0x000fc80003f25270 */
[----:B------:R-:W-:Y:S02]  /*5690*/  SEL R3, RZ, 0x1, P1 ;  /* 0x00000001ff037807 */ /* 0x000fe40000800000 */
[----:B------:R-:W-:Y:S02]  /*56a0*/  SEL R7, R0, RZ, P1 ;  /* 0x000000ff00077207 */ /* 0x000fe40000800000 */
[----:B------:R-:W-:-:S03]  /*56b0*/  LOP3.LUT R6, R6, R3, RZ, 0x3c, !PT ;  /* 0x0000000306067212 */ /* 0x000fc600078e3cff */
[----:B0-----:R-:W-:Y:S01]  /*56c0*/  IMAD R8, R7, 0x8, R2 ;  /* 0x0000000807087824 */ /* 0x001fe200078e0202 */
[----:B------:R-:W-:Y:S01]  /*56d0*/  SHF.L.U32 R5, R6, 0x1f, RZ ;  /* 0x0000001f06057819 */ /* 0x000fe200000006ff */
[----:B-1----:R-:W-:Y:S06]  /*56e0*/  @!P0 BRA `(.L_x_122) ;  /* 0x0000001000b08947 */ /* 0x002fec0003800000 */
.L_x_161:
        /* <DEDUP_REMOVED lines=9> */
.L_x_162:
        /* <DEDUP_REMOVED lines=9> */
.L_x_163:
        /* <DEDUP_REMOVED lines=9> */
.L_x_164:
        /* <DEDUP_REMOVED lines=9> */
.L_x_165:
        /* <DEDUP_REMOVED lines=9> */
.L_x_166:
        /* <DEDUP_REMOVED lines=9> */
.L_x_167:
        /* <DEDUP_REMOVED lines=9> */
.L_x_168:
        /* <DEDUP_REMOVED lines=9> */
.L_x_169:
        /* <DEDUP_REMOVED lines=9> */
.L_x_170:
        /* <DEDUP_REMOVED lines=9> */
.L_x_171:
        /* <DEDUP_REMOVED lines=9> */
.L_x_172:
        /* <DEDUP_REMOVED lines=9> */
.L_x_173:
        /* <DEDUP_REMOVED lines=9> */
.L_x_174:
        /* <DEDUP_REMOVED lines=9> */
.L_x_175:
        /* <DEDUP_REMOVED lines=9> */
.L_x_176:
        /* <DEDUP_REMOVED lines=9> */
.L_x_177:
        /* <DEDUP_REMOVED lines=9> */
.L_x_178:
        /* <DEDUP_REMOVED lines=9> */
.L_x_179:
        /* <DEDUP_REMOVED lines=9> */
.L_x_180:
        /* <DEDUP_REMOVED lines=9> */
.L_x_181:
        /* <DEDUP_REMOVED lines=9> */
.L_x_182:
        /* <DEDUP_REMOVED lines=9> */
.L_x_183:
        /* <DEDUP_REMOVED lines=9> */
.L_x_184:
        /* <DEDUP_REMOVED lines=9> */
.L_x_185:
        /* <DEDUP_REMOVED lines=9> */
.L_x_186:
        /* <DEDUP_REMOVED lines=9> */
.L_x_187:
[----:B------:R-:W1:Y:S01]  /*6590*/  SYNCS.PHASECHK.TRANS64.TRYWAIT P0, [R8+URZ], R5 ;  /* 0x00000005080075a7 */ /* 0x000e62000800017f */
[----:B------:R-:W-:-:S05]  /*65a0*/  VIADD R0, R7, 0x1 ;  /* 0x0000000107007836 */ /* 0x000fca0000000000 */
[----:B------:R-:W-:-:S04]  /*65b0*/  ISETP.NE.AND P1, PT, R0, 0x20, PT ;  /* 0x000000200000780c */ /* 0x000fc80003f25270 */
[----:B------:R-:W-:Y:S02]  /*65c0*/  SEL R3, RZ, 0x1, P1 ;  /* 0x00000001ff037807 */ /* 0x000fe40000800000 */
[----:B------:R-:W-:Y:S02]  /*65d0*/  SEL R7, R0, RZ, P1 ;  /* 0x000000ff00077207 */ /* 0x000fe40000800000 */
[----:B0-----:R-:W-:-:S03]  /*65e0*/  LOP3.LUT R9, R6, R3, RZ, 0x3c, !PT ;  /* 0x0000000306097212 */ /* 0x001fc600078e3cff */
[----:B------:R-:W-:Y:S01]  /*65f0*/  IMAD R11, R7, 0x8, R2 ;  /* 0x00000008070b7824 */ /* 0x000fe200078e0202 */
[----:B------:R-:W-:Y:S01]  /*6600*/  SHF.L.U32 R6, R9, 0x1f, RZ ;  /* 0x0000001f09067819 */ /* 0x000fe200000006ff */
[----:B-1----:R-:W-:Y:S06]  /*6610*/  @!P0 BRA `(.L_x_149) ;  /* 0x0000000c00008947 */ /* 0x002fec0003800000 */
.L_x_188:
[----:B------:R-:W1:Y:S01]  /*6620*/  SYNCS.PHASECHK.TRANS64.TRYWAIT P0, [R11+URZ], R6 ;  /* 0x000000060b0075a7 */ /* 0x000e62000800017f */
[----:B------:R-:W-:-:S05]  /*6630*/  VIADD R0, R7, 0x1 ;  /* 0x0000000107007836 */ /* 0x000fca0000000000 */
[----:B------:R-:W-:-:S04]  /*6640*/  ISETP.NE.AND P1, PT, R0, 0x20, PT ;  /* 0x000000200000780c */ /* 0x000fc80003f25270 */
[----:B------:R-:W-:Y:S02]  /*6650*/  SEL R4, RZ, 0x1, P1 ;  /* 0x00000001ff047807 */ /* 0x000fe40000800000 */
[----:B------:R-:W-:Y:S02]  /*6660*/  SEL R3, R0, RZ, P1 ;  /* 0x000000ff00037207 */ /* 0x000fe40000800000 */
[----:B------:R-:W-:Y:S01]  /*6670*/  LOP3.LUT R0, R9, R4, RZ, 0x3c, !PT ;  /* 0x0000000409007212 */ /* 0x000fe200078e3cff */
[----:B-1----:R-:W-:Y:S06]  /*6680*/  @!P0 BRA `(.L_x_150) ;  /* 0x0000000800f88947 */ /* 0x002fec0003800000 */
.L_x_189:
[----:B------:R-:W-:Y:S01]  /*6690*/  IMAD R3, R3, 0x8, R2 ;  /* 0x0000000803037824 */ /* 0x000fe200078e0202 */
[----:B------:R-:W-:-:S07]  /*66a0*/  SHF.L.U32 R0, R0, 0x1f, RZ ;  /* 0x0000001f00007819 */ /* 0x000fce00000006ff */
.L_x_151:
[----:B--2---:R2:W3:Y:S02]  /*66b0*/  SYNCS.PHASECHK.TRANS64.TRYWAIT P0, [R3+URZ], R0 ;  /* 0x00000000030075a7 */ /* 0x0044e4000800017f */
[----:B---3--:R-:W-:Y:S05]  /*66c0*/  @!P0 NANOSLEEP.SYNCS 0x989680 ;  /* 0x009896800000895d */ /* 0x008fea0003900000 */
[----:B------:R-:W3:Y:S02]  /*66d0*/  @!P0 SYNCS.PHASECHK.TRANS64 P0, [R3+URZ], R0 ;  /* 0x00000000030085a7 */ /* 0x000ee4000800007f */
[----:B---3--:R-:W-:Y:S05]  /*66e0*/  @!P0 BRA `(.L_x_151) ;  /* 0xfffffffc00f08947 */ /* 0x008fea000383ffff */
.L_x_118:
[----:B------:R-:W-:Y:S05]  /*66f0*/  BSYNC B0 ;  /* 0x0000000000007941 */ /* 0x000fea0003800000 */
.L_x_117:
[----:B------:R-:W-:Y:S05]  /*6700*/  EXIT ;  /* 0x000000000000794d */ /* 0x000fea0003800000 */
.L_x_18:
[----:B-1----:R1:W2:Y:S02]  /*6710*/  SYNCS.PHASECHK.TRANS64.TRYWAIT P1, [R3+URZ], R0 ;  /* 0x00000000030075a7 */ /* 0x0022a4000802017f */
[----:B--2---:R-:W-:Y:S05]  /*6720*/  @!P1 NANOSLEEP.SYNCS 0x989680 ;  /* 0x009896800000995d */ /* 0x004fea0003900000 */
[----:B------:R-:W2:Y:S02]  /*6730*/  @!P1 SYNCS.PHASECHK.TRANS64 P1, [R3+URZ], R0 ;  /* 0x00000000030095a7 */ /* 0x000ea4000802007f */
[----:B--2---:R-:W-:Y:S05]  /*6740*/  @!P1 BRA `(.L_x_18) ;  /* 0xfffffffc00f09947 */ /* 0x004fea000383ffff */
[----:B------:R-:W-:Y:S05]  /*6750*/  BRA `(.L_x_17) ;  /* 0xffffffb000347947 */ /* 0x000fea000383ffff */
.L_x_23:
[----:B-1----:R-:W-:-:S04]  /*6760*/  IMAD.U32 R4, RZ, RZ, UR4 ;  /* 0x00000004ff047e24 */ /* 0x002fc8000f8e00ff */
[----:B------:R1:W2:Y:S03]  /*6770*/  SYNCS.PHASECHK.TRANS64.TRYWAIT P1, [R4+URZ], R3 ;  /* 0x00000003040075a7 */ /* 0x0002a6000802017f */
[----:B--2---:R-:W-:Y:S05]  /*6780*/  @!P1 NANOSLEEP.SYNCS 0x989680 ;  /* 0x009896800000995d */ /* 0x004fea0003900000 */
[----:B------:R-:W2:Y:S02]  /*6790*/  @!P1 SYNCS.PHASECHK.TRANS64 P1, [R4+URZ], R3 ;  /* 0x00000003040095a7 */ /* 0x000ea4000802007f */
[----:B--2---:R-:W-:Y:S05]  /*67a0*/  @!P1 BRA `(.L_x_23) ;  /* 0xfffffffc00ec9947 */ /* 0x004fea000383ffff */
[----:B------:R-:W-:Y:S05]  /*67b0*/  BRA `(.L_x_22) ;  /* 0xffffffb000bc7947 */ /* 0x000fea000383ffff */
.L_x_104:
[----:B------:R-:W-:Y:S01]  /*67c0*/  BSSY B1, `(.L_x_152) ;  /* 0x0000006000017945 */ /* 0x000fe20003800000 */
[----:B------:R-:W-:-:S07]  /*67d0*/  IMAD.MOV.U32 R15, RZ, RZ, -0x1 ;  /* 0xffffffffff0f7424 */ /* 0x000fce00078e00ff */
[----:B------:R-:W-:Y:S05]  /*67e0*/  WARPSYNC.COLLECTIVE R15, `(.L_x_153) ;  /* 0x000000000f0c7348 */ /* 0x000fea0003c00000 */
[----:B------:R-:W-:Y:S02]  /*67f0*/  ELECT P6, UR62, PT ;  /* 0x00000000003e782f */ /* 0x000fe400038c0000 */
[----:B------:R-:W-:Y:S01]  /*6800*/  MOV R14, UR62 ;  /* 0x0000003e000e7c02 */ /* 0x000fe20008000f00 */
[----:B------:R-:W-:Y:S10]  /*6810*/  ENDCOLLECTIVE ;  /* 0x000000000000791b */ /* 0x000ff40003800000 */
.L_x_153:
[----:B------:R-:W-:Y:S05]  /*6820*/  BSYNC B1 ;  /* 0x0000000000017941 */ /* 0x000fea0003800000 */
.L_x_152:
[----:B------:R-:W-:Y:S05]  /*6830*/  BRA `(.L_x_154) ;  /* 0xffffffe000507947 */ /* 0x000fea000383ffff */
.L_x_107:
[----:B0-----:R0:W1:Y:S02]  /*6840*/  SYNCS.PHASECHK.TRANS64.TRYWAIT P1, [R14+URZ+0x100], R7 ;  /* 0x000100070e0075a7 */ /* 0x001064000802017f */
[----:B-1----:R-:W-:Y:S05]  /*6850*/  @!P1 NANOSLEEP.SYNCS 0x989680 ;  /* 0x009896800000995d */ /* 0x002fea0003900000 */
[----:B------:R-:W1:Y:S02]  /*6860*/  @!P1 SYNCS.PHASECHK.TRANS64 P1, [R14+URZ+0x100], R7 ;  /* 0x000100070e0095a7 */ /* 0x000e64000802007f */
[----:B-1----:R-:W-:Y:S05]  /*6870*/  @!P1 BRA `(.L_x_107) ;  /* 0xfffffffc00f09947 */ /* 0x002fea000383ffff */
[----:B------:R-:W-:Y:S05]  /*6880*/  BRA `(.L_x_155) ;  /* 0xffffffe000847947 */ /* 0x000fea000383ffff */
.L_x_116:
[----:B------:R-:W-:Y:S01]  /*6890*/  BSSY B0, `(.L_x_156) ;  /* 0x0000006000007945 */ /* 0x000fe20003800000 */
[----:B------:R-:W-:-:S07]  /*68a0*/  IMAD.MOV.U32 R15, RZ, RZ, -0x1 ;  /* 0xffffffffff0f7424 */ /* 0x000fce00078e00ff */
[----:B------:R-:W-:Y:S05]  /*68b0*/  WARPSYNC.COLLECTIVE R15, `(.L_x_157) ;  /* 0x000000000f0c7348 */ /* 0x000fea0003c00000 */
[----:B------:R-:W-:Y:S02]  /*68c0*/  ELECT P6, UR62, PT ;  /* 0x00000000003e782f */ /* 0x000fe400038c0000 */
[----:B------:R-:W-:Y:S01]  /*68d0*/  MOV R14, UR62 ;  /* 0x0000003e000e7c02 */ /* 0x000fe20008000f00 */
[----:B------:R-:W-:Y:S10]  /*68e0*/  ENDCOLLECTIVE ;  /* 0x000000000000791b */ /* 0x000ff40003800000 */
.L_x_157:
[----:B------:R-:W-:Y:S05]  /*68f0*/  BSYNC B0 ;  /* 0x0000000000007941 */ /* 0x000fea0003800000 */
.L_x_156:
[----:B------:R-:W-:Y:S05]  /*6900*/  BRA `(.L_x_158) ;  /* 0xffffffe800dc7947 */ /* 0x000fea000383ffff */
.L_x_120:
[----:B0-----:R0:W1:Y:S02]  /*6910*/  SYNCS.PHASECHK.TRANS64.TRYWAIT P0, [R7+URZ], R4 ;  /* 0x00000004070075a7 */ /* 0x001064000800017f */
[----:B-1----:R-:W-:Y:S05]  /*6920*/  @!P0 NANOSLEEP.SYNCS 0x989680 ;  /* 0x009896800000895d */ /* 0x002fea0003900000 */
[----:B------:R-:W1:Y:S02]  /*6930*/  @!P0 SYNCS.PHASECHK.TRANS64 P0, [R7+URZ], R4 ;  /* 0x00000004070085a7 */ /* 0x000e64000800007f */
[----:B-1----:R-:W-:Y:S05]  /*6940*/  @!P0 BRA `(.L_x_120) ;  /* 0xfffffffc00f08947 */ /* 0x002fea000383ffff */
[----:B------:R-:W-:Y:S05]  /*6950*/  BRA `(.L_x_159) ;  /* 0xffffffec001c7947 */ /* 0x000fea000383ffff */
.L_x_121:
[----:B0-----:R0:W1:Y:S02]  /*6960*/  SYNCS.PHASECHK.TRANS64.TRYWAIT P0, [R8+URZ], R5 ;  /* 0x00000005080075a7 */ /* 0x001064000800017f */
[----:B-1----:R-:W-:Y:S05]  /*6970*/  @!P0 NANOSLEEP.SYNCS 0x989680 ;  /* 0x009896800000895d */ /* 0x002fea0003900000 */
[----:B------:R-:W1:Y:S02]  /*6980*/  @!P0 SYNCS.PHASECHK.TRANS64 P0, [R8+URZ], R5 ;  /* 0x00000005080085a7 */ /* 0x000e64000800007f */
[----:B-1----:R-:W-:Y:S05]  /*6990*/  @!P0 BRA `(.L_x_121) ;  /* 0xfffffffc00f08947 */ /* 0x002fea000383ffff */
[----:B------:R-:W-:Y:S05]  /*69a0*/  BRA `(.L_x_160) ;  /* 0xffffffec002c7947 */ /* 0x000fea000383ffff */
.L_x_122:
[----:B0-----:R0:W1:Y:S02]  /*69b0*/  SYNCS.PHASECHK.TRANS64.TRYWAIT P0, [R9+URZ], R4 ;  /* 0x00000004090075a7 */ /* 0x001064000800017f */
[----:B-1----:R-:W-:Y:S05]  /*69c0*/  @!P0 NANOSLEEP.SYNCS 0x989680 ;  /* 0x009896800000895d */ /* 0x002fea0003900000 */
[----:B------:R-:W1:Y:S02]  /*69d0*/  @!P0 SYNCS.PHASECHK.TRANS64 P0, [R9+URZ], R4 ;  /* 0x00000004090085a7 */ /* 0x000e64000800007f */
[----:B-1----:R-:W-:Y:S05]  /*69e0*/  @!P0 BRA `(.L_x_122) ;  /* 0xfffffffc00f08947 */ /* 0x002fea000383ffff */
[----:B------:R-:W-:Y:S05]  /*69f0*/  BRA `(.L_x_161) ;  /* 0xffffffec003c7947 */ /* 0x000fea000383ffff */
.L_x_123:
[----:B0-----:R0:W1:Y:S02]  /*6a00*/  SYNCS.PHASECHK.TRANS64.TRYWAIT P0, [R8+URZ], R5 ;  /* 0x00000005080075a7 */ /* 0x001064000800017f */
[----:B-1----:R-:W-:Y:S05]  /*6a10*/  @!P0 NANOSLEEP.SYNCS 0x989680 ;  /* 0x009896800000895d */ /* 0x002fea0003900000 */
[----:B------:R-:W1:Y:S02]  /*6a20*/  @!P0 SYNCS.PHASECHK.TRANS64 P0, [R8+URZ], R5 ;  /* 0x00000005080085a7 */ /* 0x000e64000800007f */
[----:B-1----:R-:W-:Y:S05]  /*6a30*/  @!P0 BRA `(.L_x_123) ;  /* 0xfffffffc00f08947 */ /* 0x002fea000383ffff */
[----:B------:R-:W-:Y:S05]  /*6a40*/  BRA `(.L_x_162) ;  /* 0xffffffec004c7947 */ /* 0x000fea000383ffff */
.L_x_124:
[----:B0-----:R0:W1:Y:S02]  /*6a50*/  SYNCS.PHASECHK.TRANS64.TRYWAIT P0, [R9+URZ], R4 ;  /* 0x00000004090075a7 */ /* 0x001064000800017f */
[----:B-1----:R-:W-:Y:S05]  /*6a60*/  @!P0 NANOSLEEP.SYNCS 0x989680 ;  /* 0x009896800000895d */ /* 0x002fea0003900000 */
[----:B------:R-:W1:Y:S02]  /*6a70*/  @!P0 SYNCS.PHASECHK.TRANS64 P0, [R9+URZ], R4 ;  /* 0x00000004090085a7 */ /* 0x000e64000800007f */
[----:B-1----:R-:W-:Y:S05]  /*6a80*/  @!P0 BRA `(.L_x_124) ;  /* 0xfffffffc00f08947 */ /* 0x002fea000383ffff */
[----:B------:R-:W-:Y:S05]  /*6a90*/  BRA `(.L_x_163) ;  /* 0xffffffec005c7947 */ /* 0x000fea000383ffff */
.L_x_125:
[----:B0-----:R0:W1:Y:S02]  /*6aa0*/  SYNCS.PHASECHK.TRANS64.TRYWAIT P0, [R8+URZ], R5 ;  /* 0x00000005080075a7 */ /* 0x001064000800017f */
[----:B-1----:R-:W-:Y:S05]  /*6ab0*/  @!P0 NANOSLEEP.SYNCS 0x989680 ;  /* 0x009896800000895d */ /* 0x002fea0003900000 */
[----:B------:R-:W1:Y:S02]  /*6ac0*/  @!P0 SYNCS.PHASECHK.TRANS64 P0, [R8+URZ], R5 ;  /* 0x00000005080085a7 */ /* 0x000e64000800007f */
[----:B-1----:R-:W-:Y:S05]  /*6ad0*/  @!P0 BRA `(.L_x_125) ;  /* 0xfffffffc00f08947 */ /* 0x002fea000383ffff */
[----:B------:R-:W-:Y:S05]  /*6ae0*/  BRA `(.L_x_164) ;  /* 0xffffffec006c7947 */ /* 0x000fea000383ffff */
.L_x_126:
[----:B0-----:R0:W1:Y:S02]  /*6af0*/  SYNCS.PHASECHK.TRANS64.TRYWAIT P0, [R9+URZ], R4 ;  /* 0x00000004090075a7 */ /* 0x001064000800017f */
[----:B-1----:R-:W-:Y:S05]  /*6b00*/  @!P0 NANOSLEEP.SYNCS 0x989680 ;  /* 0x009896800000895d */ /* 0x002fea0003900000 */
[----:B------:R-:W1:Y:S02]  /*6b10*/  @!P0 SYNCS.PHASECHK.TRANS64 P0, [R9+URZ], R4 ;  /* 0x00000004090085a7 */ /* 0x000e64000800007f */
[----:B-1----:R-:W-:Y:S05]  /*6b20*/  @!P0 BRA `(.L_x_126) ;  /* 0xfffffffc00f08947 */ /* 0x002fea000383ffff */
[----:B------:R-:W-:Y:S05]  /*6b30*/  BRA `(.L_x_165) ;  /* 0xffffffec007c7947 */ /* 0x000fea000383ffff */
.L_x_127:
[----:B0-----:R0:W1:Y:S02]  /*6b40*/  SYNCS.PHASECHK.TRANS64.TRYWAIT P0, [R8+URZ], R5 ;  /* 0x00000005080075a7 */ /* 0x001064000800017f */
[----:B-1----:R-:W-:Y:S05]  /*6b50*/  @!P0 NANOSLEEP.SYNCS 0x989680 ;  /* 0x009896800000895d */ /* 0x002fea0003900000 */
[----:B------:R-:W1:Y:S02]  /*6b60*/  @!P0 SYNCS.PHASECHK.TRANS64 P0, [R8+URZ], R5 ;  /* 0x00000005080085a7 */ /* 0x000e64000800007f */
[----:B-1----:R-:W-:Y:S05]  /*6b70*/  @!P0 BRA `(.L_x_127) ;  /* 0xfffffffc00f08947 */ /* 0x002fea000383ffff */
[----:B------:R-:W-:Y:S05]  /*6b80*/  BRA `(.L_x_166) ;  /* 0xffffffec008c7947 */ /* 0x000fea000383ffff */
.L_x_128:
[----:B0-----:R0:W1:Y:S02]  /*6b90*/  SYNCS.PHASECHK.TRANS64.TRYWAIT P0, [R9+URZ], R4 ;  /* 0x00000004090075a7 */ /* 0x001064000800017f */
[----:B-1----:R-:W-:Y:S05]  /*6ba0*/  @!P0 NANOSLEEP.SYNCS 0x989680 ;  /* 0x009896800000895d */ /* 0x002fea0003900000 */
[----:B------:R-:W1:Y:S02]  /*6bb0*/  @!P0 SYNCS.PHASECHK.TRANS64 P0, [R9+URZ], R4 ;  /* 0x00000004090085a7 */ /* 0x000e64000800007f */
[----:B-1----:R-:W-:Y:S05]  /*6bc0*/  @!P0 BRA `(.L_x_128) ;  /* 0xfffffffc00f08947 */ /* 0x002fea000383ffff */
[----:B------:R-:W-:Y:S05]  /*6bd0*/  BRA `(.L_x_167) ;  /* 0xffffffec009c7947 */ /* 0x000fea000383ffff */
.L_x_129:
[----:B0-----:R0:W1:Y:S02]  /*6be0*/  SYNCS.PHASECHK.TRANS64.TRYWAIT P0, [R8+URZ], R5 ;  /* 0x00000005080075a7 */ /* 0x001064000800017f */
[----:B-1----:R-:W-:Y:S05]  /*6bf0*/  @!P0 NANOSLEEP.SYNCS 0x989680 ;  /* 0x009896800000895d */ /* 0x002fea0003900000 */
[----:B------:R-:W1:Y:S02]  /*6c00*/  @!P0 SYNCS.PHASECHK.TRANS64 P0, [R8+URZ], R5 ;  /* 0x00000005080085a7 */ /* 0x000e64000800007f */
[----:B-1----:R-:W-:Y:S05]  /*6c10*/  @!P0 BRA `(.L_x_129) ;  /* 0xfffffffc00f08947 */ /* 0x002fea000383ffff */
[----:B------:R-:W-:Y:S05]  /*6c20*/  BRA `(.L_x_168) ;  /* 0xffffffec00ac7947 */ /* 0x000fea000383ffff */
.L_x_130:
[----:B0-----:R0:W1:Y:S02]  /*6c30*/  SYNCS.PHASECHK.TRANS64.TRYWAIT P0, [R9+URZ], R4 ;  /* 0x00000004090075a7 */ /* 0x001064000800017f */
[----:B-1----:R-:W-:Y:S05]  /*6c40*/  @!P0 NANOSLEEP.SYNCS 0x989680 ;  /* 0x009896800000895d */ /* 0x002fea0003900000 */
[----:B------:R-:W1:Y:S02]  /*6c50*/  @!P0 SYNCS.PHASECHK.TRANS64 P0, [R9+URZ], R4 ;  /* 0x00000004090085a7 */ /* 0x000e64000800007f */
[----:B-1----:R-:W-:Y:S05]  /*6c60*/  @!P0 BRA `(.L_x_130) ;  /* 0xfffffffc00f08947 */ /* 0x002fea000383ffff */
[----:B------:R-:W-:Y:S05]  /*6c70*/  BRA `(.L_x_169) ;  /* 0xffffffec00bc7947 */ /* 0x000fea000383ffff */
.L_x_131:
[----:B0-----:R0:W1:Y:S02]  /*6c80*/  SYNCS.PHASECHK.TRANS64.TRYWAIT P0, [R8+URZ], R5 ;  /* 0x00000005080075a7 */ /* 0x001064000800017f */
[----:B-1----:R-:W-:Y:S05]  /*6c90*/  @!P0 NANOSLEEP.SYNCS 0x989680 ;  /* 0x009896800000895d */ /* 0x002fea0003900000 */
[----:B------:R-:W1:Y:S02]  /*6ca0*/  @!P0 SYNCS.PHASECHK.TRANS64 P0, [R8+URZ], R5 ;  /* 0x00000005080085a7 */ /* 0x000e64000800007f */
[----:B-1----:R-:W-:Y:S05]  /*6cb0*/  @!P0 BRA `(.L_x_131) ;  /* 0xfffffffc00f08947 */ /* 0x002fea000383ffff */
[----:B------:R-:W-:Y:S05]  /*6cc0*/  BRA `(.L_x_170) ;  /* 0xffffffec00cc7947 */ /* 0x000fea000383ffff */
.L_x_132:
[----:B0-----:R0:W1:Y:S02]  /*6cd0*/  SYNCS.PHASECHK.TRANS64.TRYWAIT P0, [R9+URZ], R4 ;  /* 0x00000004090075a7 */ /* 0x001064000800017f */
[----:B-1----:R-:W-:Y:S05]  /*6ce0*/  @!P0 NANOSLEEP.SYNCS 0x989680 ;  /* 0x009896800000895d */ /* 0x002fea0003900000 */
[----:B------:R-:W1:Y:S02]  /*6cf0*/  @!P0 SYNCS.PHASECHK.TRANS64 P0, [R9+URZ], R4 ;  /* 0x00000004090085a7 */ /* 0x000e64000800007f */
[----:B-1----:R-:W-:Y:S05]  /*6d00*/  @!P0 BRA `(.L_x_132) ;  /* 0xfffffffc00f08947 */ /* 0x002fea000383ffff */
[----:B------:R-:W-:Y:S05]  /*6d10*/  BRA `(.L_x_171) ;  /* 0xffffffec00dc7947 */ /* 0x000fea000383ffff */
.L_x_133:
[----:B0-----:R0:W1:Y:S02]  /*6d20*/  SYNCS.PHASECHK.TRANS64.TRYWAIT P0, [R8+URZ], R5 ;  /* 0x00000005080075a7 */ /* 0x001064000800017f */
[----:B-1----:R-:W-:Y:S05]  /*6d30*/  @!P0 NANOSLEEP.SYNCS 0x989680 ;  /* 0x009896800000895d */ /* 0x002fea0003900000 */
[----:B------:R-:W1:Y:S02]  /*6d40*/  @!P0 SYNCS.PHASECHK.TRANS64 P0, [R8+URZ], R5 ;  /* 0x00000005080085a7 */ /* 0x000e64000800007f */
[----:B-1----:R-:W-:Y:S05]  /*6d50*/  @!P0 BRA `(.L_x_133) ;  /* 0xfffffffc00f08947 */ /* 0x002fea000383ffff */
[----:B------:R-:W-:Y:S05]  /*6d60*/  BRA `(.L_x_172) ;  /* 0xffffffec00ec7947 */ /* 0x000fea000383ffff */
.L_x_134:
[----:B0-----:R0:W1:Y:S02]  /*6d70*/  SYNCS.PHASECHK.TRANS64.TRYWAIT P0, [R9+URZ], R4 ;  /* 0x00000004090075a7 */ /* 0x001064000800017f */
[----:B-1----:R-:W-:Y:S05]  /*6d80*/  @!P0 NANOSLEEP.SYNCS 0x989680 ;  /* 0x009896800000895d */ /* 0x002fea0003900000 */
[----:B------:R-:W1:Y:S02]  /*6d90*/  @!P0 SYNCS.PHASECHK.TRANS64 P0, [R9+URZ], R4 ;  /* 0x00000004090085a7 */ /* 0x000e64000800007f */
[----:B-1----:R-:W-:Y:S05]  /*6da0*/  @!P0 BRA `(.L_x_134) ;  /* 0xfffffffc00f08947 */ /* 0x002fea000383ffff */
[----:B------:R-:W-:Y:S05]  /*6db0*/  BRA `(.L_x_173) ;  /* 0xffffffec00fc7947 */ /* 0x000fea000383ffff */
.L_x_135:
[----:B0-----:R0:W1:Y:S02]  /*6dc0*/  SYNCS.PHASECHK.TRANS64.TRYWAIT P0, [R8+URZ], R5 ;  /* 0x00000005080075a7 */ /* 0x001064000800017f */
[----:B-1----:R-:W-:Y:S05]  /*6dd0*/  @!P0 NANOSLEEP.SYNCS 0x989680 ;  /* 0x009896800000895d */ /* 0x002fea0003900000 */
[----:B------:R-:W1:Y:S02]  /*6de0*/  @!P0 SYNCS.PHASECHK.TRANS64 P0, [R8+URZ], R5 ;  /* 0x00000005080085a7 */ /* 0x000e64000800007f */
[----:B-1----:R-:W-:Y:S05]  /*6df0*/  @!P0 BRA `(.L_x_135) ;  /* 0xfffffffc00f08947 */ /* 0x002fea000383ffff */
[----:B------:R-:W-:Y:S05]  /*6e00*/  BRA `(.L_x_174) ;  /* 0xfffffff0000c7947 */ /* 0x000fea000383ffff */
.L_x_136:
[----:B0-----:R0:W1:Y:S02]  /*6e10*/  SYNCS.PHASECHK.TRANS64.TRYWAIT P0, [R9+URZ], R4 ;  /* 0x00000004090075a7 */ /* 0x001064000800017f */
[----:B-1----:R-:W-:Y:S05]  /*6e20*/  @!P0 NANOSLEEP.SYNCS 0x989680 ;  /* 0x009896800000895d */ /* 0x002fea0003900000 */
[----:B------:R-:W1:Y:S02]  /*6e30*/  @!P0 SYNCS.PHASECHK.TRANS64 P0, [R9+URZ], R4 ;  /* 0x00000004090085a7 */ /* 0x000e64000800007f */
[----:B-1----:R-:W-:Y:S05]  /*6e40*/  @!P0 BRA `(.L_x_136) ;  /* 0xfffffffc00f08947 */ /* 0x002fea000383ffff */
[----:B------:R-:W-:Y:S05]  /*6e50*/  BRA `(.L_x_175) ;  /* 0xfffffff0001c7947 */ /* 0x000fea000383ffff */
.L_x_137:
[----:B0-----:R0:W1:Y:S02]  /*6e60*/  SYNCS.PHASECHK.TRANS64.TRYWAIT P0, [R8+URZ], R5 ;  /* 0x00000005080075a7 */ /* 0x001064000800017f */
[----:B-1----:R-:W-:Y:S05]  /*6e70*/  @!P0 NANOSLEEP.SYNCS 0x989680 ;  /* 0x009896800000895d */ /* 0x002fea0003900000 */
[----:B------:R-:W1:Y:S02]  /*6e80*/  @!P0 SYNCS.PHASECHK.TRANS64 P0, [R8+URZ], R5 ;  /* 0x00000005080085a7 */ /* 0x000e64000800007f */
[----:B-1----:R-:W-:Y:S05]  /*6e90*/  @!P0 BRA `(.L_x_137) ;  /* 0xfffffffc00f08947 */ /* 0x002fea000383ffff */
[----:B------:R-:W-:Y:S05]  /*6ea0*/  BRA `(.L_x_176) ;  /* 0xfffffff0002c7947 */ /* 0x000fea000383ffff */
.L_x_138:
[----:B0-----:R0:W1:Y:S02]  /*6eb0*/  SYNCS.PHASECHK.TRANS64.TRYWAIT P0, [R9+URZ], R4 ;  /* 0x00000004090075a7 */ /* 0x001064000800017f */
[----:B-1----:R-:W-:Y:S05]  /*6ec0*/  @!P0 NANOSLEEP.SYNCS 0x989680 ;  /* 0x009896800000895d */ /* 0x002fea0003900000 */
[----:B------:R-:W1:Y:S02]  /*6ed0*/  @!P0 SYNCS.PHASECHK.TRANS64 P0, [R9+URZ], R4 ;  /* 0x00000004090085a7 */ /* 0x000e64000800007f */
[----:B-1----:R-:W-:Y:S05]  /*6ee0*/  @!P0 BRA `(.L_x_138) ;  /* 0xfffffffc00f08947 */ /* 0x002fea000383ffff */
[----:B------:R-:W-:Y:S05]  /*6ef0*/  BRA `(.L_x_177) ;  /* 0xfffffff0003c7947 */ /* 0x000fea000383ffff */
.L_x_139:
[----:B0-----:R0:W1:Y:S02]  /*6f00*/  SYNCS.PHASECHK.TRANS64.TRYWAIT P0, [R8+URZ], R5 ;  /* 0x00000005080075a7 */ /* 0x001064000800017f */
[----:B-1----:R-:W-:Y:S05]  /*6f10*/  @!P0 NANOSLEEP.SYNCS 0x989680 ;  /* 0x009896800000895d */ /* 0x002fea0003900000 */
[----:B------:R-:W1:Y:S02]  /*6f20*/  @!P0 SYNCS.PHASECHK.TRANS64 P0, [R8+URZ], R5 ;  /* 0x00000005080085a7 */ /* 0x000e64000800007f */
[----:B-1----:R-:W-:Y:S05]  /*6f30*/  @!P0 BRA `(.L_x_139) ;  /* 0xfffffffc00f08947 */ /* 0x002fea000383ffff */
[----:B------:R-:W-:Y:S05]  /*6f40*/  BRA `(.L_x_178) ;  /* 0xfffffff0004c7947 */ /* 0x000fea000383ffff */
.L_x_140:
[----:B0-----:R0:W1:Y:S02]  /*6f50*/  SYNCS.PHASECHK.TRANS64.TRYWAIT P0, [R9+URZ], R4 ;  /* 0x00000004090075a7 */ /* 0x001064000800017f */
[----:B-1----:R-:W-:Y:S05]  /*6f60*/  @!P0 NANOSLEEP.SYNCS 0x989680 ;  /* 0x009896800000895d */ /* 0x002fea0003900000 */
[----:B------:R-:W1:Y:S02]  /*6f70*/  @!P0 SYNCS.PHASECHK.TRANS64 P0, [R9+URZ], R4 ;  /* 0x00000004090085a7 */ /* 0x000e64000800007f */
[----:B-1----:R-:W-:Y:S05]  /*6f80*/  @!P0 BRA `(.L_x_140) ;  /* 0xfffffffc00f08947 */ /* 0x002fea000383ffff */
[----:B------:R-:W-:Y:S05]  /*6f90*/  BRA `(.L_x_179) ;  /* 0xfffffff0005c7947 */ /* 0x000fea000383ffff */
.L_x_141:
[----:B0-----:R0:W1:Y:S02]  /*6fa0*/  SYNCS.PHASECHK.TRANS64.TRYWAIT P0, [R8+URZ], R5 ;  /* 0x00000005080075a7 */ /* 0x001064000800017f */
[----:B-1----:R-:W-:Y:S05]  /*6fb0*/  @!P0 NANOSLEEP.SYNCS 0x989680 ;  /* 0x009896800000895d */ /* 0x002fea0003900000 */
[----:B------:R-:W1:Y:S02]  /*6fc0*/  @!P0 SYNCS.PHASECHK.TRANS64 P0, [R8+URZ], R5 ;  /* 0x00000005080085a7 */ /* 0x000e64000800007f */
[----:B-1----:R-:W-:Y:S05]  /*6fd0*/  @!P0 BRA `(.L_x_141) ;  /* 0xfffffffc00f08947 */ /* 0x002fea000383ffff */
[----:B------:R-:W-:Y:S05]  /*6fe0*/  BRA `(.L_x_180) ;  /* 0xfffffff0006c7947 */ /* 0x000fea000383ffff */
.L_x_142:
[----:B0-----:R0:W1:Y:S02]  /*6ff0*/  SYNCS.PHASECHK.TRANS64.TRYWAIT P0, [R9+URZ], R4 ;  /* 0x00000004090075a7 */ /* 0x001064000800017f */
[----:B-1----:R-:W-:Y:S05]  /*7000*/  @!P0 NANOSLEEP.SYNCS 0x989680 ;  /* 0x009896800000895d */ /* 0x002fea0003900000 */
[----:B------:R-:W1:Y:S02]  /*7010*/  @!P0 SYNCS.PHASECHK.TRANS64 P0, [R9+URZ], R4 ;  /* 0x00000004090085a7 */ /* 0x000e64000800007f */
[----:B-1----:R-:W-:Y:S05]  /*7020*/  @!P0 BRA `(.L_x_142) ;  /* 0xfffffffc00f08947 */ /* 0x002fea000383ffff */
[----:B------:R-:W-:Y:S05]  /*7030*/  BRA `(.L_x_181) ;  /* 0xfffffff0007c7947 */ /* 0x000fea000383ffff */
.L_x_143:
[----:B0-----:R0:W1:Y:S02]  /*7040*/  SYNCS.PHASECHK.TRANS64.TRYWAIT P0, [R8+URZ], R5 ;  /* 0x00000005080075a7 */ /* 0x001064000800017f */
[----:B-1----:R-:W-:Y:S05]  /*7050*/  @!P0 NANOSLEEP.SYNCS 0x989680 ;  /* 0x009896800000895d */ /* 0x002fea0003900000 */
[----:B------:R-:W1:Y:S02]  /*7060*/  @!P0 SYNCS.PHASECHK.TRANS64 P0, [R8+URZ], R5 ;  /* 0x00000005080085a7 */ /* 0x000e64000800007f */
[----:B-1----:R-:W-:Y:S05]  /*7070*/  @!P0 BRA `(.L_x_143) ;  /* 0xfffffffc00f08947 */ /* 0x002fea000383ffff */
[----:B------:R-:W-:Y:S05]  /*7080*/  BRA `(.L_x_182) ;  /* 0xfffffff0008c7947 */ /* 0x000fea000383ffff */
.L_x_144:
[----:B0-----:R0:W1:Y:S02]  /*7090*/  SYNCS.PHASECHK.TRANS64.TRYWAIT P0, [R9+URZ], R4 ;  /* 0x00000004090075a7 */ /* 0x001064000800017f */
[----:B-1----:R-:W-:Y:S05]  /*70a0*/  @!P0 NANOSLEEP.SYNCS 0x989680 ;  /* 0x009896800000895d */ /* 0x002fea0003900000 */
[----:B------:R-:W1:Y:S02]  /*70b0*/  @!P0 SYNCS.PHASECHK.TRANS64 P0, [R9+URZ], R4 ;  /* 0x00000004090085a7 */ /* 0x000e64000800007f */
[----:B-1----:R-:W-:Y:S05]  /*70c0*/  @!P0 BRA `(.L_x_144) ;  /* 0xfffffffc00f08947 */ /* 0x002fea000383ffff */
[----:B------:R-:W-:Y:S05]  /*70d0*/  BRA `(.L_x_183) ;  /* 0xfffffff0009c7947 */ /* 0x000fea000383ffff */
.L_x_145:
[----:B0-----:R0:W1:Y:S02]  /*70e0*/  SYNCS.PHASECHK.TRANS64.TRYWAIT P0, [R8+URZ], R5 ;  /* 0x00000005080075a7 */ /* 0x001064000800017f */
[----:B-1----:R-:W-:Y:S05]  /*70f0*/  @!P0 NANOSLEEP.SYNCS 0x989680 ;  /* 0x009896800000895d */ /* 0x002fea0003900000 */
[----:B------:R-:W1:Y:S02]  /*7100*/  @!P0 SYNCS.PHASECHK.TRANS64 P0, [R8+URZ], R5 ;  /* 0x00000005080085a7 */ /* 0x000e64000800007f */
[----:B-1----:R-:W-:Y:S05]  /*7110*/  @!P0 BRA `(.L_x_145) ;  /* 0xfffffffc00f08947 */ /* 0x002fea000383ffff */
[----:B------:R-:W-:Y:S05]  /*7120*/  BRA `(.L_x_184) ;  /* 0xfffffff000ac7947 */ /* 0x000fea000383ffff */
.L_x_146:
[----:B0-----:R0:W1:Y:S02]  /*7130*/  SYNCS.PHASECHK.TRANS64.TRYWAIT P0, [R9+URZ], R4 ;  /* 0x00000004090075a7 */ /* 0x001064000800017f */
[----:B-1----:R-:W-:Y:S05]  /*7140*/  @!P0 NANOSLEEP.SYNCS 0x989680 ;  /* 0x009896800000895d */ /* 0x002fea0003900000 */
[----:B------:R-:W1:Y:S02]  /*7150*/  @!P0 SYNCS.PHASECHK.TRANS64 P0, [R9+URZ], R4 ;  /* 0x00000004090085a7 */ /* 0x000e64000800007f */
[----:B-1----:R-:W-:Y:S05]  /*7160*/  @!P0 BRA `(.L_x_146) ;  /* 0xfffffffc00f08947 */ /* 0x002fea000383ffff */
[----:B------:R-:W-:Y:S05]  /*7170*/  BRA `(.L_x_185) ;  /* 0xfffffff000bc7947 */ /* 0x000fea000383ffff */
.L_x_147:
[----:B0-----:R0:W1:Y:S02]  /*7180*/  SYNCS.PHASECHK.TRANS64.TRYWAIT P0, [R8+URZ], R5 ;  /* 0x00000005080075a7 */ /* 0x001064000800017f */
[----:B-1----:R-:W-:Y:S05]  /*7190*/  @!P0 NANOSLEEP.SYNCS 0x989680 ;  /* 0x009896800000895d */ /* 0x002fea0003900000 */
[----:B------:R-:W1:Y:S02]  /*71a0*/  @!P0 SYNCS.PHASECHK.TRANS64 P0, [R8+URZ], R5 ;  /* 0x00000005080085a7 */ /* 0x000e64000800007f */
[----:B-1----:R-:W-:Y:S05]  /*71b0*/  @!P0 BRA `(.L_x_147) ;  /* 0xfffffffc00f08947 */ /* 0x002fea000383ffff */
[----:B------:R-:W-:Y:S05]  /*71c0*/  BRA `(.L_x_186) ;  /* 0xfffffff000cc7947 */ /* 0x000fea000383ffff */
.L_x_148:
[----:B0-----:R0:W1:Y:S02]  /*71d0*/  SYNCS.PHASECHK.TRANS64.TRYWAIT P0, [R9+URZ], R4 ;  /* 0x00000004090075a7 */ /* 0x001064000800017f */
[----:B-1----:R-:W-:Y:S05]  /*71e0*/  @!P0 NANOSLEEP.SYNCS 0x989680 ;  /* 0x009896800000895d */ /* 0x002fea0003900000 */
[----:B------:R-:W1:Y:S02]  /*71f0*/  @!P0 SYNCS.PHASECHK.TRANS64 P0, [R9+URZ], R4 ;  /* 0x00000004090085a7 */ /* 0x000e64000800007f */
[----:B-1----:R-:W-:Y:S05]  /*7200*/  @!P0 BRA `(.L_x_148) ;  /* 0xfffffffc00f08947 */ /* 0x002fea000383ffff */
[----:B------:R-:W-:Y:S05]  /*7210*/  BRA `(.L_x_187) ;  /* 0xfffffff000dc7947 */ /* 0x000fea000383ffff */
.L_x_149:
[----:B0-----:R0:W1:Y:S02]  /*7220*/  SYNCS.PHASECHK.TRANS64.TRYWAIT P0, [R8+URZ], R5 ;  /* 0x00000005080075a7 */ /* 0x001064000800017f */
[----:B-1----:R-:W-:Y:S05]  /*7230*/  @!P0 NANOSLEEP.SYNCS 0x989680 ;  /* 0x009896800000895d */ /* 0x002fea0003900000 */
[----:B------:R-:W1:Y:S02]  /*7240*/  @!P0 SYNCS.PHASECHK.TRANS64 P0, [R8+URZ], R5 ;  /* 0x00000005080085a7 */ /* 0x000e64000800007f */
[----:B-1----:R-:W-:Y:S05]  /*7250*/  @!P0 BRA `(.L_x_149) ;  /* 0xfffffffc00f08947 */ /* 0x002fea000383ffff */
[----:B------:R-:W-:Y:S05]  /*7260*/  BRA `(.L_x_188) ;  /* 0xfffffff000ec7947 */ /* 0x000fea000383ffff */
.L_x_150:
[----:B-1----:R1:W2:Y:S02]  /*7270*/  SYNCS.PHASECHK.TRANS64.TRYWAIT P0, [R11+URZ], R6 ;  /* 0x000000060b0075a7 */ /* 0x0022a4000800017f */
[----:B--2---:R-:W-:Y:S05]  /*7280*/  @!P0 NANOSLEEP.SYNCS 0x989680 ;  /* 0x009896800000895d */ /* 0x004fea0003900000 */
[----:B------:R-:W2:Y:S02]  /*7290*/  @!P0 SYNCS.PHASECHK.TRANS64 P0, [R11+URZ], R6 ;  /* 0x000000060b0085a7 */ /* 0x000ea4000800007f */
[----:B--2---:R-:W-:Y:S05]  /*72a0*/  @!P0 BRA `(.L_x_150) ;  /* 0xfffffffc00f08947 */ /* 0x004fea000383ffff */
[----:B------:R-:W-:Y:S05]  /*72b0*/  BRA `(.L_x_189) ;  /* 0xfffffff000f47947 */ /* 0x000fea000383ffff */
.L_x_190:
[----:B------:R-:W-:-:S00]  /*72c0*/  BRA `(.L_x_190) ;  /* 0xfffffffc00fc7947 */ /* 0x000fc0000383ffff */
[----:B------:R-:W-:-:S00]  /*72d0*/  NOP ;  /* 0x0000000000007918 */ /* 0x000fc00000000000 */
        /* <DEDUP_REMOVED lines=10> */
.L_x_191:


//--------------------- .nv.global.init           --------------------------
	.section	.nv.global.init,"aw",@progbits
.nv.global.init:
	.type		$str$22,@object
	.size		$str$22,($str$23 - $str$22)
$str$22:
        /*0000*/ 	.byte	0x6b, 0x5f, 0x74, 0x69, 0x6c, 0x65, 0x5f, 0x63, 0x6f, 0x75, 0x6e, 0x74, 0x20, 0x3e, 0x3d, 0x20
        /*0010*/ 	.byte	0x31, 0x00
	.type		$str$23,@object
	.size		$str$23,(__unnamed_1 - $str$23)
$str$23:
        /*0012*/ 	.byte	0x2f, 0x74, 0x6d, 0x70, 0x2f, 0x63, 0x75, 0x74, 0x6c, 0x61, 0x73, 0x73, 0x5f, 0x73, 0x77, 0x65
        /*0022*/ 	.byte	0x65, 0x70, 0x5f, 0x73, 0x72, 0x63, 0x2f, 0x69, 0x6e, 0x63, 0x6c, 0x75, 0x64, 0x65, 0x2f, 0x63
        /*0032*/ 	.byte	0x75, 0x74, 0x6c, 0x61, 0x73, 0x73, 0x2f, 0x67, 0x65, 0x6d, 0x6d, 0x2f, 0x63, 0x6f, 0x6c, 0x6c
        /*0042*/ 	.byte	0x65, 0x63, 0x74, 0x69, 0x76, 0x65, 0x2f, 0x73, 0x6d, 0x39, 0x30, 0x5f, 0x6d, 0x6d, 0x61, 0x5f
        /*0052*/ 	.byte	0x74, 0x6d, 0x61, 0x5f, 0x67, 0x6d, 0x6d, 0x61, 0x5f, 0x73, 0x73, 0x5f, 0x77, 0x61, 0x72, 0x70
        /*0062*/ 	.byte	0x73, 0x70, 0x65, 0x63, 0x69, 0x61, 0x6c, 0x69, 0x7a, 0x65, 0x64, 0x2e, 0x68, 0x70, 0x70, 0x00
	.type		__unnamed_1,@object
	.size		__unnamed_1,(.L_0 - __unnamed_1)
__unnamed_1:
        /*0072*/ 	.byte	0x76, 0x6f, 0x69, 0x64, 0x20, 0x63, 0x75, 0x74, 0x6c, 0x61, 0x73, 0x73, 0x3a, 0x3a, 0x67, 0x65
        /* <DEDUP_REMOVED lines=171> */
        /*0b32*/ 	.byte	0x74, 0x65, 0x3a, 0x3a, 0x69, 0x64, 0x65, 0x6e, 0x74, 0x69, 0x74, 0x79, 0x5d, 0x00
.L_0:


//--------------------- .nv.shared._ZN7cutlass13device_kernelINS_4gemm6kernel13GemmUniversalIN4cute5tupleIJiiiiEEENS1_10collective13CollectiveMmaINS1_34MainloopSm90TmaGmmaWarpSpecializedILi32ENS5_IJNS4_1CILi1EEESB_SB_EEENS1_35KernelTmaWarpSpecializedCooperativeEEENS5_IJNSA_ILi192EEENSA_ILi32EEESG_EEEaNS5_IJlSB_lEEEaSI_NS4_8TiledMMAINS4_8MMA_AtomIJNS4_4SM904GMMA26MMA_64x32x32_S32S8S8_SS_TNEEEENS4_6LayoutINS5_IJNSA_ILi2EEESB_SB_EEENS5_IJSB_NSA_ILi0EEESS_EEEEENS5_IJNS4_10UnderscoreESV_SV_EEEEENS4_13SM90_TMA_LOADENS4_14ComposedLayoutINS4_7SwizzleILi1ELi4ELi3EEENS4_18smem_ptr_flag_bitsILi8EEENSP_INS5_IJNSA_ILi8EEESG_EEENS5_IJSG_SB_EEEEEEEvNS4_8identityESY_S18_vS19_EENS_8epilogue10collective6detail29Sm90TmaWarpSpecializedAdapterINS1C_15DefaultEpilogueIaSI_SI_NS1B_6thread17LinearCombinationIaLi1EiiLNS1G_9ScaleType4KindE0ELNS_15FloatRoundStyleE2EaEENS1_15EpilogueDefaultEEEEEvvEEEEvNT_6ParamsE --------------------------
	.section	.nv.shared._ZN7cutlass13device_kernelINS_4gemm6kernel13GemmUniversalIN4cute5tupleIJiiiiEEENS1_10collective13CollectiveMmaINS1_34MainloopSm90TmaGmmaWarpSpecializedILi32ENS5_IJNS4_1CILi1EEESB_SB_EEENS1_35KernelTmaWarpSpecializedCooperativeEEENS5_IJNSA_ILi192EEENSA_ILi32EEESG_EEEaNS5_IJlSB_lEEEaSI_NS4_8TiledMMAINS4_8MMA_AtomIJNS4_4SM904GMMA26MMA_64x32x32_S32S8S8_SS_TNEEEENS4_6LayoutINS5_IJNSA_ILi2EEESB_SB_EEENS5_IJSB_NSA_ILi0EEESS_EEEEENS5_IJNS4_10UnderscoreESV_SV_EEEEENS4_13SM90_TMA_LOADENS4_14ComposedLayoutINS4_7SwizzleILi1ELi4ELi3EEENS4_18smem_ptr_flag_bitsILi8EEENSP_INS5_IJNSA_ILi8EEESG_EEENS5_IJSG_SB_EEEEEEEvNS4_8identityESY_S18_vS19_EENS_8epilogue10collective6detail29Sm90TmaWarpSpecializedAdapterINS1C_15DefaultEpilogueIaSI_SI_NS1B_6thread17LinearCombinationIaLi1EiiLNS1G_9ScaleType4KindE0ELNS_15FloatRoundStyleE2EaEENS1_15EpilogueDefaultEEEEEvvEEEEvNT_6ParamsE,"aw",@nobits
	.sectionflags	@""
	.align	16
	.zero		1024


//--------------------- .nv.shared.reserved.0     --------------------------
	.section	.nv.shared.reserved.0,"aw",@nobits
	.weak		__nv_reservedSMEM_offset_0_alias
	.size		__nv_reservedSMEM_offset_0_alias, 0, 0
	.other		__nv_reservedSMEM_offset_0_alias,@"STO_CUDA_RESERVED_SHARED STV_DEFAULT"
__nv_reservedSMEM_offset_0_alias:
	.zero		0


//--------------------- .nv.global                --------------------------
	.section	.nv.global,"aw",@nobits
.nv.global:
	.type		_ZN40_INTERNAL_42e13de6_4_k_cu_2e34ebcb_140504cute1_E,@object
	.size		_ZN40_INTERNAL_42e13de6_4_k_cu_2e34ebcb_140504cute1_E,(_ZN40_INTERNAL_42e13de6_4_k_cu_2e34ebcb_140504cuda3std3__45__cpo6cbeginE - _ZN40_INTERNAL_42e13de6_4_k_cu_2e34ebcb_140504cute1_E)
_ZN40_INTERNAL_42e13de6_4_k_cu_2e34ebcb_140504cute1_E:
	.zero		1
	.type		_ZN40_INTERNAL_42e13de6_4_k_cu_2e34ebcb_140504cuda3std3__45__cpo6cbeginE,@object
	.size		_ZN40_INTERNAL_42e13de6_4_k_cu_2e34ebcb_140504cuda3std3__45__cpo6cbeginE,(_ZN40_INTERNAL_42e13de6_4_k_cu_2e34ebcb_140504cuda3std3__48in_placeE - _ZN40_INTERNAL_42e13de6_4_k_cu_2e34ebcb_140504cuda3std3__45__cpo6cbeginE)
_ZN40_INTERNAL_42e13de6_4_k_cu_2e34ebcb_140504cuda3std3__45__cpo6cbeginE:
	.zero		1
	.type		_ZN40_INTERNAL_42e13de6_4_k_cu_2e34ebcb_140504cuda3std3__48in_placeE,@object
	.size		_ZN40_INTERNAL_42e13de6_4_k_cu_2e34ebcb_140504cuda3std3__48in_placeE,(_ZN40_INTERNAL_42e13de6_4_k_cu_2e34ebcb_140504cuda3std6ranges3__45__cpo9iter_moveE - _ZN40_INTERNAL_42e13de6_4_k_cu_2e34ebcb_140504cuda3std3__48in_placeE)
_ZN40_INTERNAL_42e13de6_4_k_cu_2e34ebcb_140504cuda3std3__48in_placeE:
	.zero		1
	.type		_ZN40_INTERNAL_42e13de6_4_k_cu_2e34ebcb_140504cuda3std6ranges3__45__cpo9iter_moveE,@object
	.size		_ZN40_INTERNAL_42e13de6_4_k_cu_2e34ebcb_140504cuda3std6ranges3__45__cpo9iter_moveE,(_ZN40_INTERNAL_42e13de6_4_k_cu_2e34ebcb_140504cuda3std3__45__cpo5beginE - _ZN40_INTERNAL_42e13de6_4_k_cu_2e34ebcb_140504cuda3std6ranges3__45__cpo9iter_moveE)
_ZN40_INTERNAL_42e13de6_4_k_cu_2e34ebcb_140504cuda3std6ranges3__45__cpo9iter_moveE:
	.zero		1
	.type		_ZN40_INTERNAL_42e13de6_4_k_cu_2e34ebcb_140504cuda3std3__45__cpo5beginE,@object
	.size		_ZN40_INTERNAL_42e13de6_4_k_cu_2e34ebcb_140504cuda3std3__45__cpo5beginE,(_ZN40_INTERNAL_42e13de6_4_k_cu_2e34ebcb_140504cuda3std3__442_GLOBAL__N__42e13de6_4_k_cu_2e34ebcb_140506ignoreE - _ZN40_INTERNAL_42e13de6_4_k_cu_2e34ebcb_140504cuda3std3__45__cpo5beginE)
_ZN40_INTERNAL_42e13de6_4_k_cu_2e34ebcb_140504cuda3std3__45__cpo5beginE:
	.zero		1
	.type		_ZN40_INTERNAL_42e13de6_4_k_cu_2e34ebcb_140504cuda3std3__442_GLOBAL__N__42e13de6_4_k_cu_2e34ebcb_140506ignoreE,@object
	.size		_ZN40_INTERNAL_42e13de6_4_k_cu_2e34ebcb_140504cuda3std3__442_GLOBAL__N__42e13de6_4_k_cu_2e34ebcb_140506ignoreE,(_ZN40_INTERNAL_42e13de6_4_k_cu_2e34ebcb_140504cute7productE - _ZN40_INTERNAL_42e13de6_4_k_cu_2e34ebcb_140504cuda3std3__442_GLOBAL__N__42e13de6_4_k_cu_2e34ebcb_140506ignoreE)
_ZN40_INTERNAL_42e13de6_4_k_cu_2e34ebcb_140504cuda3std3__442_GLOBAL__N__42e13de6_4_k_cu_2e34ebcb_140506ignoreE:
	.zero		1
	.type		_ZN40_INTERNAL_42e13de6_4_k_cu_2e34ebcb_140504cute7productE,@object
	.size		_ZN40_INTERNAL_42e13de6_4_k_cu_2e34ebcb_140504cute7productE,(_ZN40_INTERNAL_42e13de6_4_k_cu_2e34ebcb_140504cuda3std3__45__cpo3endE - _ZN40_INTERNAL_42e13de6_4_k_cu_2e34ebcb_140504cute7productE)
_ZN40_INTERNAL_42e13de6_4_k_cu_2e34ebcb_140504cute7productE:
	.zero		1
	.type		_ZN40_INTERNAL_42e13de6_4_k_cu_2e34ebcb_140504cuda3std3__45__cpo3endE,@object
	.size		_ZN40_INTERNAL_42e13de6_4_k_cu_2e34ebcb_140504cuda3std3__45__cpo3endE,(_ZN40_INTERNAL_42e13de6_4_k_cu_2e34ebcb_140504cuda3std3__419piecewise_constructE - _ZN40_INTERNAL_42e13de6_4_k_cu_2e34ebcb_140504cuda3std3__45__cpo3endE)
_ZN40_INTERNAL_42e13de6_4_k_cu_2e34ebcb_140504cuda3std3__45__cpo3endE:
	.zero		1
	.type		_ZN40_INTERNAL_42e13de6_4_k_cu_2e34ebcb_140504cuda3std3__419piecewise_constructE,@object
	.size		_ZN40_INTERNAL_42e13de6_4_k_cu_2e34ebcb_140504cuda3std3__419piecewise_constructE,(_ZN40_INTERNAL_42e13de6_4_k_cu_2e34ebcb_140504cuda3std3__45__cpo4cendE - _ZN40_INTERNAL_42e13de6_4_k_cu_2e34ebcb_140504cuda3std3__419piecewise_constructE)
_ZN40_INTERNAL_42e13de6_4_k_cu_2e34ebcb_140504cuda3std3__419piecewise_constructE:
	.zero		1
	.type		_ZN40_INTERNAL_42e13de6_4_k_cu_2e34ebcb_140504cuda3std3__45__cpo4cendE,@object
	.size		_ZN40_INTERNAL_42e13de6_4_k_cu_2e34ebcb_140504cuda3std3__45__cpo4cendE,(_ZN40_INTERNAL_42e13de6_4_k_cu_2e34ebcb_140504cuda3std6ranges3__45__cpo4swapE - _ZN40_INTERNAL_42e13de6_4_k_cu_2e34ebcb_140504cuda3std3__45__cpo4cendE)
_ZN40_INTERNAL_42e13de6_4_k_cu_2e34ebcb_140504cuda3std3__45__cpo4cendE:
	.zero		1
	.type		_ZN40_INTERNAL_42e13de6_4_k_cu_2e34ebcb_140504cuda3std6ranges3__45__cpo4swapE,@object
	.size		_ZN40_INTERNAL_42e13de6_4_k_cu_2e34ebcb_140504cuda3std6ranges3__45__cpo4swapE,(.L_8 - _ZN40_INTERNAL_42e13de6_4_k_cu_2e34ebcb_140504cuda3std6ranges3__45__cpo4swapE)
_ZN40_INTERNAL_42e13de6_4_k_cu_2e34ebcb_140504cuda3std6ranges3__45__cpo4swapE:
	.zero		1
.L_8:


//--------------------- .nv.constant0._ZN7cutlass13device_kernelINS_4gemm6kernel13GemmUniversalIN4cute5tupleIJiiiiEEENS1_10collective13CollectiveMmaINS1_34MainloopSm90TmaGmmaWarpSpecializedILi32ENS5_IJNS4_1CILi1EEESB_SB_EEENS1_35KernelTmaWarpSpecializedCooperativeEEENS5_IJNSA_ILi192EEENSA_ILi32EEESG_EEEaNS5_IJlSB_lEEEaSI_NS4_8TiledMMAINS4_8MMA_AtomIJNS4_4SM904GMMA26MMA_64x32x32_S32S8S8_SS_TNEEEENS4_6LayoutINS5_IJNSA_ILi2EEESB_SB_EEENS5_IJSB_NSA_ILi0EEESS_EEEEENS5_IJNS4_10UnderscoreESV_SV_EEEEENS4_13SM90_TMA_LOADENS4_14ComposedLayoutINS4_7SwizzleILi1ELi4ELi3EEENS4_18smem_ptr_flag_bitsILi8EEENSP_INS5_IJNSA_ILi8EEESG_EEENS5_IJSG_SB_EEEEEEEvNS4_8identityESY_S18_vS19_EENS_8epilogue10collective6detail29Sm90TmaWarpSpecializedAdapterINS1C_15DefaultEpilogueIaSI_SI_NS1B_6thread17LinearCombinationIaLi1EiiLNS1G_9ScaleType4KindE0ELNS_15FloatRoundStyleE2EaEENS1_15EpilogueDefaultEEEEEvvEEEEvNT_6ParamsE --------------------------
	.section	.nv.constant0._ZN7cutlass13device_kernelINS_4gemm6kernel13GemmUniversalIN4cute5tupleIJiiiiEEENS1_10collective13CollectiveMmaINS1_34MainloopSm90TmaGmmaWarpSpecializedILi32ENS5_IJNS4_1CILi1EEESB_SB_EEENS1_35KernelTmaWarpSpecializedCooperativeEEENS5_IJNSA_ILi192EEENSA_ILi32EEESG_EEEaNS5_IJlSB_lEEEaSI_NS4_8TiledMMAINS4_8MMA_AtomIJNS4_4SM904GMMA26MMA_64x32x32_S32S8S8_SS_TNEEEENS4_6LayoutINS5_IJNSA_ILi2EEESB_SB_EEENS5_IJSB_NSA_ILi0EEESS_EEEEENS5_IJNS4_10UnderscoreESV_SV_EEEEENS4_13SM90_TMA_LOADENS4_14ComposedLayoutINS4_7SwizzleILi1ELi4ELi3EEENS4_18smem_ptr_flag_bitsILi8EEENSP_INS5_IJNSA_ILi8EEESG_EEENS5_IJSG_SB_EEEEEEEvNS4_8identityESY_S18_vS19_EENS_8epilogue10collective6detail29Sm90TmaWarpSpecializedAdapterINS1C_15DefaultEpilogueIaSI_SI_NS1B_6thread17LinearCombinationIaLi1EiiLNS1G_9ScaleType4KindE0ELNS_15FloatRoundStyleE2EaEENS1_15EpilogueDefaultEEEEEvvEEEEvNT_6ParamsE,"a",@progbits
	.sectionflags	@""
	.align	4
.nv.constant0._ZN7cutlass13device_kernelINS_4gemm6kernel13GemmUniversalIN4cute5tupleIJiiiiEEENS1_10collective13CollectiveMmaINS1_34MainloopSm90TmaGmmaWarpSpecializedILi32ENS5_IJNS4_1CILi1EEESB_SB_EEENS1_35KernelTmaWarpSpecializedCooperativeEEENS5_IJNSA_ILi192EEENSA_ILi32EEESG_EEEaNS5_IJlSB_lEEEaSI_NS4_8TiledMMAINS4_8MMA_AtomIJNS4_4SM904GMMA26MMA_64x32x32_S32S8S8_SS_TNEEEENS4_6LayoutINS5_IJNSA_ILi2EEESB_SB_EEENS5_IJSB_NSA_ILi0EEESS_EEEEENS5_IJNS4_10UnderscoreESV_SV_EEEEENS4_13SM90_TMA_LOADENS4_14ComposedLayoutINS4_7SwizzleILi1ELi4ELi3EEENS4_18smem_ptr_flag_bitsILi8EEENSP_INS5_IJNSA_ILi8EEESG_EEENS5_IJSG_SB_EEEEEEEvNS4_8identityESY_S18_vS19_EENS_8epilogue10collective6detail29Sm90TmaWarpSpecializedAdapterINS1C_15DefaultEpilogueIaSI_SI_NS1B_6thread17LinearCombinationIaLi1EiiLNS1G_9ScaleType4KindE0ELNS_15FloatRoundStyleE2EaEENS1_15EpilogueDefaultEEEEEvvEEEEvNT_6ParamsE:
	.zero		1664


//--------------------- SYMBOLS --------------------------

	.type		.nv.reservedSmem.offset0,@object
	.size		.nv.reservedSmem.offset0,0x4
	.type		__assertfail,@function
